//
// Generated by NVIDIA NVVM Compiler
//
// Compiler Build ID: CL-36424714
// Cuda compilation tools, release 13.0, V13.0.88
// Based on NVVM 20.0.0
//

.version 9.0
.target sm_100
.address_size 64

	// .globl	_Z23kernal_compute_distancePfiiS_
.global .align 8 .f64 sum_all;
.extern .shared .align 16 .b8 tmp[];
.extern .shared .align 16 .b8 tmp_sum[];
.extern .shared .align 16 .b8 gradient_buffer[];
.extern .shared .align 16 .b8 buffer[];

.visible .entry _Z23kernal_compute_distancePfiiS_(
	.param .u64 .ptr .align 1 _Z23kernal_compute_distancePfiiS__param_0,
	.param .u32 _Z23kernal_compute_distancePfiiS__param_1,
	.param .u32 _Z23kernal_compute_distancePfiiS__param_2,
	.param .u64 .ptr .align 1 _Z23kernal_compute_distancePfiiS__param_3
)
{
	.reg .pred 	%p<10>;
	.reg .b32 	%r<42>;
	.reg .b32 	%f<83>;
	.reg .b64 	%rd<24>;

	ld.param.u64 	%rd4, [_Z23kernal_compute_distancePfiiS__param_0];
	ld.param.u32 	%r20, [_Z23kernal_compute_distancePfiiS__param_1];
	ld.param.u32 	%r21, [_Z23kernal_compute_distancePfiiS__param_2];
	ld.param.u64 	%rd3, [_Z23kernal_compute_distancePfiiS__param_3];
	cvta.to.global.u64 	%rd1, %rd4;
	mov.u32 	%r22, %tid.x;
	mov.u32 	%r23, %ntid.x;
	mov.u32 	%r24, %ctaid.x;
	mad.lo.s32 	%r25, %r23, %r24, %r22;
	div.s32 	%r1, %r25, %r21;
	mul.lo.s32 	%r26, %r1, %r21;
	sub.s32 	%r2, %r25, %r26;
	setp.lt.s32 	%p1, %r20, 1;
	mov.f32 	%f82, 0f00000000;
	@%p1 bra 	$L__BB0_12;
	mul.lo.s32 	%r3, %r1, %r20;
	mul.lo.s32 	%r4, %r2, %r20;
	and.b32  	%r5, %r20, 7;
	setp.lt.u32 	%p2, %r20, 8;
	mov.f32 	%f82, 0f00000000;
	mov.b32 	%r40, 0;
	@%p2 bra 	$L__BB0_4;
	and.b32  	%r40, %r20, 2147483640;
	neg.s32 	%r38, %r40;
	add.s64 	%rd2, %rd1, 16;
	mov.f32 	%f82, 0f00000000;
	mov.u32 	%r36, %r4;
	mov.u32 	%r37, %r3;
$L__BB0_3:
	.pragma "nounroll";
	mul.wide.s32 	%rd5, %r37, 4;
	add.s64 	%rd6, %rd2, %rd5;
	mul.wide.s32 	%rd7, %r36, 4;
	add.s64 	%rd8, %rd2, %rd7;
	ld.global.f32 	%f17, [%rd6+-16];
	ld.global.f32 	%f18, [%rd8+-16];
	sub.f32 	%f19, %f17, %f18;
	fma.rn.f32 	%f20, %f19, %f19, %f82;
	ld.global.f32 	%f21, [%rd6+-12];
	ld.global.f32 	%f22, [%rd8+-12];
	sub.f32 	%f23, %f21, %f22;
	fma.rn.f32 	%f24, %f23, %f23, %f20;
	ld.global.f32 	%f25, [%rd6+-8];
	ld.global.f32 	%f26, [%rd8+-8];
	sub.f32 	%f27, %f25, %f26;
	fma.rn.f32 	%f28, %f27, %f27, %f24;
	ld.global.f32 	%f29, [%rd6+-4];
	ld.global.f32 	%f30, [%rd8+-4];
	sub.f32 	%f31, %f29, %f30;
	fma.rn.f32 	%f32, %f31, %f31, %f28;
	ld.global.f32 	%f33, [%rd6];
	ld.global.f32 	%f34, [%rd8];
	sub.f32 	%f35, %f33, %f34;
	fma.rn.f32 	%f36, %f35, %f35, %f32;
	ld.global.f32 	%f37, [%rd6+4];
	ld.global.f32 	%f38, [%rd8+4];
	sub.f32 	%f39, %f37, %f38;
	fma.rn.f32 	%f40, %f39, %f39, %f36;
	ld.global.f32 	%f41, [%rd6+8];
	ld.global.f32 	%f42, [%rd8+8];
	sub.f32 	%f43, %f41, %f42;
	fma.rn.f32 	%f44, %f43, %f43, %f40;
	ld.global.f32 	%f45, [%rd6+12];
	ld.global.f32 	%f46, [%rd8+12];
	sub.f32 	%f47, %f45, %f46;
	fma.rn.f32 	%f82, %f47, %f47, %f44;
	add.s32 	%r38, %r38, 8;
	add.s32 	%r37, %r37, 8;
	add.s32 	%r36, %r36, 8;
	setp.ne.s32 	%p3, %r38, 0;
	@%p3 bra 	$L__BB0_3;
$L__BB0_4:
	setp.eq.s32 	%p4, %r5, 0;
	@%p4 bra 	$L__BB0_12;
	and.b32  	%r15, %r20, 3;
	setp.lt.u32 	%p5, %r5, 4;
	@%p5 bra 	$L__BB0_7;
	add.s32 	%r28, %r40, %r3;
	mul.wide.s32 	%rd9, %r28, 4;
	add.s64 	%rd10, %rd1, %rd9;
	ld.global.f32 	%f49, [%rd10];
	add.s32 	%r29, %r40, %r4;
	mul.wide.s32 	%rd11, %r29, 4;
	add.s64 	%rd12, %rd1, %rd11;
	ld.global.f32 	%f50, [%rd12];
	sub.f32 	%f51, %f49, %f50;
	fma.rn.f32 	%f52, %f51, %f51, %f82;
	ld.global.f32 	%f53, [%rd10+4];
	ld.global.f32 	%f54, [%rd12+4];
	sub.f32 	%f55, %f53, %f54;
	fma.rn.f32 	%f56, %f55, %f55, %f52;
	ld.global.f32 	%f57, [%rd10+8];
	ld.global.f32 	%f58, [%rd12+8];
	sub.f32 	%f59, %f57, %f58;
	fma.rn.f32 	%f60, %f59, %f59, %f56;
	ld.global.f32 	%f61, [%rd10+12];
	ld.global.f32 	%f62, [%rd12+12];
	sub.f32 	%f63, %f61, %f62;
	fma.rn.f32 	%f82, %f63, %f63, %f60;
	add.s32 	%r40, %r40, 4;
$L__BB0_7:
	setp.eq.s32 	%p6, %r15, 0;
	@%p6 bra 	$L__BB0_12;
	setp.eq.s32 	%p7, %r15, 1;
	@%p7 bra 	$L__BB0_10;
	add.s32 	%r30, %r40, %r3;
	mul.wide.s32 	%rd13, %r30, 4;
	add.s64 	%rd14, %rd1, %rd13;
	ld.global.f32 	%f65, [%rd14];
	add.s32 	%r31, %r40, %r4;
	mul.wide.s32 	%rd15, %r31, 4;
	add.s64 	%rd16, %rd1, %rd15;
	ld.global.f32 	%f66, [%rd16];
	sub.f32 	%f67, %f65, %f66;
	fma.rn.f32 	%f68, %f67, %f67, %f82;
	ld.global.f32 	%f69, [%rd14+4];
	ld.global.f32 	%f70, [%rd16+4];
	sub.f32 	%f71, %f69, %f70;
	fma.rn.f32 	%f82, %f71, %f71, %f68;
	add.s32 	%r40, %r40, 2;
$L__BB0_10:
	and.b32  	%r32, %r20, 1;
	setp.eq.b32 	%p8, %r32, 1;
	not.pred 	%p9, %p8;
	@%p9 bra 	$L__BB0_12;
	add.s32 	%r33, %r40, %r3;
	mul.wide.s32 	%rd17, %r33, 4;
	add.s64 	%rd18, %rd1, %rd17;
	ld.global.f32 	%f72, [%rd18];
	add.s32 	%r34, %r40, %r4;
	mul.wide.s32 	%rd19, %r34, 4;
	add.s64 	%rd20, %rd1, %rd19;
	ld.global.f32 	%f73, [%rd20];
	sub.f32 	%f74, %f72, %f73;
	fma.rn.f32 	%f82, %f74, %f74, %f82;
$L__BB0_12:
	cvta.to.global.u64 	%rd21, %rd3;
	mad.lo.s32 	%r35, %r1, %r21, %r2;
	mul.wide.s32 	%rd22, %r35, 4;
	add.s64 	%rd23, %rd21, %rd22;
	st.global.f32 	[%rd23], %f82;
	ret;

}
	// .globl	_Z20kernal_compute_raw_QPfiiS_S_i
.visible .entry _Z20kernal_compute_raw_QPfiiS_S_i(
	.param .u64 .ptr .align 1 _Z20kernal_compute_raw_QPfiiS_S_i_param_0,
	.param .u32 _Z20kernal_compute_raw_QPfiiS_S_i_param_1,
	.param .u32 _Z20kernal_compute_raw_QPfiiS_S_i_param_2,
	.param .u64 .ptr .align 1 _Z20kernal_compute_raw_QPfiiS_S_i_param_3,
	.param .u64 .ptr .align 1 _Z20kernal_compute_raw_QPfiiS_S_i_param_4,
	.param .u32 _Z20kernal_compute_raw_QPfiiS_S_i_param_5
)
{
	.reg .pred 	%p<11>;
	.reg .b32 	%r<23>;
	.reg .b32 	%f<12>;
	.reg .b64 	%rd<13>;

	ld.param.u64 	%rd1, [_Z20kernal_compute_raw_QPfiiS_S_i_param_0];
	ld.param.u32 	%r10, [_Z20kernal_compute_raw_QPfiiS_S_i_param_2];
	ld.param.u64 	%rd2, [_Z20kernal_compute_raw_QPfiiS_S_i_param_3];
	ld.param.u64 	%rd3, [_Z20kernal_compute_raw_QPfiiS_S_i_param_4];
	ld.param.u32 	%r9, [_Z20kernal_compute_raw_QPfiiS_S_i_param_5];
	mov.u32 	%r1, %tid.x;
	mov.u32 	%r2, %ctaid.x;
	mov.u32 	%r22, %ntid.x;
	mad.lo.s32 	%r12, %r2, %r22, %r1;
	div.s32 	%r13, %r12, %r10;
	mul.lo.s32 	%r14, %r13, %r10;
	sub.s32 	%r15, %r12, %r14;
	setp.eq.s32 	%p1, %r13, %r15;
	mul.lo.s32 	%r5, %r10, %r10;
	setp.ge.s32 	%p2, %r12, %r5;
	shl.b32 	%r16, %r1, 2;
	mov.u32 	%r17, tmp;
	add.s32 	%r6, %r17, %r16;
	or.pred  	%p3, %p1, %p2;
	@%p3 bra 	$L__BB1_2;
	cvta.to.global.u64 	%rd4, %rd1;
	mul.wide.s32 	%rd5, %r12, 4;
	add.s64 	%rd6, %rd4, %rd5;
	ld.global.f32 	%f4, [%rd6];
	add.f32 	%f5, %f4, 0f3F800000;
	rcp.rn.f32 	%f11, %f5;
	st.shared.f32 	[%r6], %f11;
	bra.uni 	$L__BB1_3;
$L__BB1_2:
	mov.b32 	%r18, 0;
	st.shared.u32 	[%r6], %r18;
	mov.f32 	%f11, 0f00000000;
$L__BB1_3:
	setp.ge.s32 	%p4, %r12, %r5;
	@%p4 bra 	$L__BB1_5;
	cvta.to.global.u64 	%rd7, %rd2;
	mul.wide.s32 	%rd8, %r12, 4;
	add.s64 	%rd9, %rd7, %rd8;
	st.global.f32 	[%rd9], %f11;
$L__BB1_5:
	setp.ge.s32 	%p5, %r12, %r5;
	bar.sync 	0;
	setp.lt.u32 	%p6, %r22, 2;
	or.pred  	%p7, %p5, %p6;
	@%p7 bra 	$L__BB1_9;
$L__BB1_6:
	shr.u32 	%r8, %r22, 1;
	setp.ge.u32 	%p8, %r1, %r8;
	@%p8 bra 	$L__BB1_8;
	shl.b32 	%r19, %r8, 2;
	add.s32 	%r20, %r6, %r19;
	ld.shared.f32 	%f6, [%r20];
	ld.shared.f32 	%f7, [%r6];
	add.f32 	%f8, %f6, %f7;
	st.shared.f32 	[%r6], %f8;
$L__BB1_8:
	bar.sync 	0;
	setp.gt.u32 	%p9, %r22, 3;
	mov.u32 	%r22, %r8;
	@%p9 bra 	$L__BB1_6;
$L__BB1_9:
	setp.ne.s32 	%p10, %r1, 0;
	@%p10 bra 	$L__BB1_11;
	div.u32 	%r21, %r2, %r9;
	cvta.to.global.u64 	%rd10, %rd3;
	mul.wide.u32 	%rd11, %r21, 4;
	add.s64 	%rd12, %rd10, %rd11;
	ld.shared.f32 	%f9, [tmp];
	atom.global.add.f32 	%f10, [%rd12], %f9;
$L__BB1_11:
	ret;

}
	// .globl	_Z18kernal_sum_clusterPfi
.visible .entry _Z18kernal_sum_clusterPfi(
	.param .u64 .ptr .align 1 _Z18kernal_sum_clusterPfi_param_0,
	.param .u32 _Z18kernal_sum_clusterPfi_param_1
)
{
	.reg .pred 	%p<7>;
	.reg .b32 	%r<14>;
	.reg .b32 	%f<3>;
	.reg .b64 	%rd<11>;
	.reg .b64 	%fd<9>;

	ld.param.u64 	%rd4, [_Z18kernal_sum_clusterPfi_param_0];
	ld.param.u32 	%r7, [_Z18kernal_sum_clusterPfi_param_1];
	mov.u32 	%r1, %tid.x;
	mov.u32 	%r8, %ctaid.x;
	mov.u32 	%r13, %ntid.x;
	mad.lo.s32 	%r3, %r8, %r13, %r1;
	setp.ge.s32 	%p1, %r3, %r7;
	shl.b32 	%r9, %r1, 3;
	mov.u32 	%r10, tmp_sum;
	add.s32 	%r4, %r10, %r9;
	@%p1 bra 	$L__BB2_2;
	cvta.to.global.u64 	%rd6, %rd4;
	mul.wide.s32 	%rd7, %r3, 4;
	add.s64 	%rd8, %rd6, %rd7;
	ld.global.f32 	%f1, [%rd8];
	cvt.f64.f32 	%fd2, %f1;
	st.shared.f64 	[%r4], %fd2;
	bra.uni 	$L__BB2_3;
$L__BB2_2:
	mov.b64 	%rd5, 0;
	st.shared.u64 	[%r4], %rd5;
$L__BB2_3:
	setp.lt.u32 	%p2, %r13, 2;
	@%p2 bra 	$L__BB2_7;
$L__BB2_4:
	shr.u32 	%r6, %r13, 1;
	setp.ge.u32 	%p3, %r1, %r6;
	@%p3 bra 	$L__BB2_6;
	shl.b32 	%r11, %r6, 3;
	add.s32 	%r12, %r4, %r11;
	ld.shared.f64 	%fd3, [%r12];
	ld.shared.f64 	%fd4, [%r4];
	add.f64 	%fd5, %fd3, %fd4;
	st.shared.f64 	[%r4], %fd5;
$L__BB2_6:
	bar.sync 	0;
	setp.gt.u32 	%p4, %r13, 3;
	mov.u32 	%r13, %r6;
	@%p4 bra 	$L__BB2_4;
$L__BB2_7:
	setp.ne.s32 	%p5, %r1, 0;
	@%p5 bra 	$L__BB2_10;
	ld.shared.f64 	%fd6, [tmp_sum];
	cvt.rn.f32.f64 	%f2, %fd6;
	ld.global.u64 	%rd10, [sum_all];
	cvt.f64.f32 	%fd1, %f2;
$L__BB2_9:
	mov.b64 	%fd7, %rd10;
	add.f64 	%fd8, %fd1, %fd7;
	mov.b64 	%rd9, %fd8;
	atom.relaxed.global.cas.b64 	%rd3, [sum_all], %rd10, %rd9;
	setp.ne.s64 	%p6, %rd10, %rd3;
	mov.u64 	%rd10, %rd3;
	@%p6 bra 	$L__BB2_9;
$L__BB2_10:
	ret;

}
	// .globl	_Z16kernal_normalizePfii
.visible .entry _Z16kernal_normalizePfii(
	.param .u64 .ptr .align 1 _Z16kernal_normalizePfii_param_0,
	.param .u32 _Z16kernal_normalizePfii_param_1,
	.param .u32 _Z16kernal_normalizePfii_param_2
)
{
	.reg .pred 	%p<3>;
	.reg .b32 	%r<7>;
	.reg .b32 	%f<4>;
	.reg .b64 	%rd<5>;
	.reg .b64 	%fd<5>;

	ld.param.u64 	%rd1, [_Z16kernal_normalizePfii_param_0];
	ld.param.u32 	%r2, [_Z16kernal_normalizePfii_param_2];
	mov.u32 	%r3, %tid.x;
	mov.u32 	%r4, %ctaid.x;
	mov.u32 	%r5, %ntid.x;
	mad.lo.s32 	%r1, %r4, %r5, %r3;
	mul.lo.s32 	%r6, %r2, %r2;
	setp.ge.s32 	%p1, %r1, %r6;
	@%p1 bra 	$L__BB3_2;
	cvta.to.global.u64 	%rd2, %rd1;
	mul.wide.s32 	%rd3, %r1, 4;
	add.s64 	%rd4, %rd2, %rd3;
	ld.global.f32 	%f1, [%rd4];
	cvt.f64.f32 	%fd1, %f1;
	ld.global.f64 	%fd2, [sum_all];
	div.rn.f64 	%fd3, %fd1, %fd2;
	cvt.rn.f32.f64 	%f2, %fd3;
	cvt.f64.f32 	%fd4, %f2;
	setp.gt.f64 	%p2, %fd4, 0d3E112E0BE826D695;
	selp.f32 	%f3, %f2, 0f3089705F, %p2;
	st.global.f32 	[%rd4], %f3;
$L__BB3_2:
	ret;

}
	// .globl	_Z22kernal_computegradientPfS_S_S_iS_iii
.visible .entry _Z22kernal_computegradientPfS_S_S_iS_iii(
	.param .u64 .ptr .align 1 _Z22kernal_computegradientPfS_S_S_iS_iii_param_0,
	.param .u64 .ptr .align 1 _Z22kernal_computegradientPfS_S_S_iS_iii_param_1,
	.param .u64 .ptr .align 1 _Z22kernal_computegradientPfS_S_S_iS_iii_param_2,
	.param .u64 .ptr .align 1 _Z22kernal_computegradientPfS_S_S_iS_iii_param_3,
	.param .u32 _Z22kernal_computegradientPfS_S_S_iS_iii_param_4,
	.param .u64 .ptr .align 1 _Z22kernal_computegradientPfS_S_S_iS_iii_param_5,
	.param .u32 _Z22kernal_computegradientPfS_S_S_iS_iii_param_6,
	.param .u32 _Z22kernal_computegradientPfS_S_S_iS_iii_param_7,
	.param .u32 _Z22kernal_computegradientPfS_S_S_iS_iii_param_8
)
{
	.reg .pred 	%p<6>;
	.reg .b32 	%r<25>;
	.reg .b32 	%f<30>;
	.reg .b64 	%rd<21>;

	ld.param.u64 	%rd1, [_Z22kernal_computegradientPfS_S_S_iS_iii_param_0];
	ld.param.u64 	%rd2, [_Z22kernal_computegradientPfS_S_S_iS_iii_param_1];
	ld.param.u64 	%rd3, [_Z22kernal_computegradientPfS_S_S_iS_iii_param_2];
	ld.param.u64 	%rd4, [_Z22kernal_computegradientPfS_S_S_iS_iii_param_3];
	ld.param.u32 	%r8, [_Z22kernal_computegradientPfS_S_S_iS_iii_param_4];
	ld.param.u64 	%rd5, [_Z22kernal_computegradientPfS_S_S_iS_iii_param_5];
	ld.param.u32 	%r9, [_Z22kernal_computegradientPfS_S_S_iS_iii_param_6];
	ld.param.u32 	%r10, [_Z22kernal_computegradientPfS_S_S_iS_iii_param_7];
	ld.param.u32 	%r11, [_Z22kernal_computegradientPfS_S_S_iS_iii_param_8];
	mov.u32 	%r1, %tid.x;
	mov.u32 	%r12, %ctaid.x;
	mov.u32 	%r24, %ntid.x;
	mad.lo.s32 	%r13, %r12, %r24, %r1;
	div.s32 	%r3, %r13, %r11;
	mul.lo.s32 	%r14, %r3, %r11;
	sub.s32 	%r4, %r13, %r14;
	shl.b32 	%r15, %r1, 3;
	mov.u32 	%r16, gradient_buffer;
	add.s32 	%r5, %r16, %r15;
	max.s32 	%r17, %r3, %r4;
	setp.ge.s32 	%p1, %r17, %r8;
	@%p1 bra 	$L__BB4_2;
	cvta.to.global.u64 	%rd6, %rd1;
	cvta.to.global.u64 	%rd7, %rd2;
	cvta.to.global.u64 	%rd8, %rd4;
	cvta.to.global.u64 	%rd9, %rd3;
	mad.lo.s32 	%r18, %r3, %r8, %r4;
	mul.wide.s32 	%rd10, %r18, 4;
	add.s64 	%rd11, %rd6, %rd10;
	ld.global.f32 	%f2, [%rd11];
	cvt.rn.f32.s32 	%f3, %r10;
	mul.f32 	%f4, %f2, %f3;
	add.s64 	%rd12, %rd7, %rd10;
	ld.global.f32 	%f5, [%rd12];
	add.s64 	%rd13, %rd8, %rd10;
	ld.global.f32 	%f6, [%rd13];
	add.f32 	%f7, %f6, 0f3F800000;
	mul.lo.s32 	%r19, %r3, %r9;
	mul.wide.s32 	%rd14, %r19, 4;
	add.s64 	%rd15, %rd9, %rd14;
	ld.global.f32 	%f8, [%rd15];
	mul.lo.s32 	%r20, %r4, %r9;
	mul.wide.s32 	%rd16, %r20, 4;
	add.s64 	%rd17, %rd9, %rd16;
	ld.global.f32 	%f9, [%rd17];
	sub.f32 	%f10, %f4, %f5;
	mul.f32 	%f11, %f10, 0f40800000;
	sub.f32 	%f12, %f8, %f9;
	mul.f32 	%f13, %f11, %f12;
	div.rn.f32 	%f14, %f13, %f7;
	ld.global.f32 	%f15, [%rd15+4];
	ld.global.f32 	%f16, [%rd17+4];
	sub.f32 	%f17, %f15, %f16;
	mul.f32 	%f18, %f11, %f17;
	div.rn.f32 	%f19, %f18, %f7;
	st.shared.v2.f32 	[%r5], {%f14, %f19};
	bra.uni 	$L__BB4_3;
$L__BB4_2:
	mov.f32 	%f1, 0f00000000;
	st.shared.v2.f32 	[%r5], {%f1, %f1};
$L__BB4_3:
	bar.sync 	0;
	setp.lt.u32 	%p2, %r24, 2;
	@%p2 bra 	$L__BB4_7;
$L__BB4_4:
	shr.u32 	%r7, %r24, 1;
	setp.ge.u32 	%p3, %r1, %r7;
	@%p3 bra 	$L__BB4_6;
	shl.b32 	%r21, %r7, 3;
	add.s32 	%r22, %r5, %r21;
	ld.shared.v2.f32 	{%f20, %f21}, [%r22];
	ld.shared.v2.f32 	{%f22, %f23}, [%r5];
	add.f32 	%f24, %f20, %f22;
	add.f32 	%f25, %f21, %f23;
	st.shared.v2.f32 	[%r5], {%f24, %f25};
$L__BB4_6:
	bar.sync 	0;
	setp.gt.u32 	%p4, %r24, 3;
	mov.u32 	%r24, %r7;
	@%p4 bra 	$L__BB4_4;
$L__BB4_7:
	setp.ne.s32 	%p5, %r1, 0;
	@%p5 bra 	$L__BB4_9;
	mul.lo.s32 	%r23, %r3, %r9;
	cvta.to.global.u64 	%rd18, %rd5;
	mul.wide.s32 	%rd19, %r23, 4;
	add.s64 	%rd20, %rd18, %rd19;
	ld.shared.f32 	%f26, [gradient_buffer];
	atom.global.add.f32 	%f27, [%rd20], %f26;
	ld.shared.f32 	%f28, [gradient_buffer+4];
	atom.global.add.f32 	%f29, [%rd20+4], %f28;
$L__BB4_9:
	ret;

}
	// .globl	_Z13kernal_updatePfS_S_S_iifff
.visible .entry _Z13kernal_updatePfS_S_S_iifff(
	.param .u64 .ptr .align 1 _Z13kernal_updatePfS_S_S_iifff_param_0,
	.param .u64 .ptr .align 1 _Z13kernal_updatePfS_S_S_iifff_param_1,
	.param .u64 .ptr .align 1 _Z13kernal_updatePfS_S_S_iifff_param_2,
	.param .u64 .ptr .align 1 _Z13kernal_updatePfS_S_S_iifff_param_3,
	.param .u32 _Z13kernal_updatePfS_S_S_iifff_param_4,
	.param .u32 _Z13kernal_updatePfS_S_S_iifff_param_5,
	.param .f32 _Z13kernal_updatePfS_S_S_iifff_param_6,
	.param .f32 _Z13kernal_updatePfS_S_S_iifff_param_7,
	.param .f32 _Z13kernal_updatePfS_S_S_iifff_param_8
)
{
	.reg .pred 	%p<2>;
	.reg .b32 	%r<8>;
	.reg .b32 	%f<19>;
	.reg .b64 	%rd<14>;
	.reg .b64 	%fd<9>;

	ld.param.u64 	%rd1, [_Z13kernal_updatePfS_S_S_iifff_param_0];
	ld.param.u64 	%rd2, [_Z13kernal_updatePfS_S_S_iifff_param_1];
	ld.param.u64 	%rd3, [_Z13kernal_updatePfS_S_S_iifff_param_2];
	ld.param.u64 	%rd4, [_Z13kernal_updatePfS_S_S_iifff_param_3];
	ld.param.u32 	%r2, [_Z13kernal_updatePfS_S_S_iifff_param_4];
	ld.param.u32 	%r3, [_Z13kernal_updatePfS_S_S_iifff_param_5];
	ld.param.f32 	%f1, [_Z13kernal_updatePfS_S_S_iifff_param_6];
	ld.param.f32 	%f2, [_Z13kernal_updatePfS_S_S_iifff_param_7];
	ld.param.f32 	%f3, [_Z13kernal_updatePfS_S_S_iifff_param_8];
	mov.u32 	%r4, %tid.x;
	mov.u32 	%r5, %ntid.x;
	mov.u32 	%r6, %ctaid.x;
	mad.lo.s32 	%r1, %r5, %r6, %r4;
	mul.lo.s32 	%r7, %r3, %r2;
	setp.ge.s32 	%p1, %r1, %r7;
	@%p1 bra 	$L__BB5_2;
	cvta.to.global.u64 	%rd5, %rd4;
	cvta.to.global.u64 	%rd6, %rd2;
	cvta.to.global.u64 	%rd7, %rd3;
	cvta.to.global.u64 	%rd8, %rd1;
	mul.wide.s32 	%rd9, %r1, 4;
	add.s64 	%rd10, %rd5, %rd9;
	ld.global.f32 	%f4, [%rd10];
	add.s64 	%rd11, %rd6, %rd9;
	ld.global.f32 	%f5, [%rd11];
	mul.f32 	%f6, %f2, %f5;
	mov.f32 	%f7, 0f3F800000;
	sub.f32 	%f8, %f7, %f2;
	fma.rn.f32 	%f9, %f8, %f4, %f6;
	add.s64 	%rd12, %rd7, %rd9;
	ld.global.f32 	%f10, [%rd12];
	mul.f32 	%f11, %f2, %f10;
	mul.f32 	%f12, %f2, %f4;
	fma.rn.f32 	%f13, %f4, %f12, %f11;
	st.global.f32 	[%rd12], %f13;
	st.global.f32 	[%rd11], %f9;
	sub.f32 	%f14, %f7, %f3;
	add.s64 	%rd13, %rd8, %rd9;
	ld.global.f32 	%f15, [%rd13];
	mul.f32 	%f16, %f14, %f15;
	cvt.f64.f32 	%fd1, %f16;
	cvt.f64.f32 	%fd2, %f1;
	sqrt.rn.f32 	%f17, %f13;
	cvt.f64.f32 	%fd3, %f17;
	add.f64 	%fd4, %fd3, 0d3EE4F8B588E368F1;
	div.rn.f64 	%fd5, %fd2, %fd4;
	cvt.f64.f32 	%fd6, %f9;
	mul.f64 	%fd7, %fd5, %fd6;
	sub.f64 	%fd8, %fd1, %fd7;
	cvt.rn.f32.f64 	%f18, %fd8;
	st.global.f32 	[%rd13], %f18;
$L__BB5_2:
	ret;

}
	// .globl	_Z19kernal_compute_lossPfS_iS_
.visible .entry _Z19kernal_compute_lossPfS_iS_(
	.param .u64 .ptr .align 1 _Z19kernal_compute_lossPfS_iS__param_0,
	.param .u64 .ptr .align 1 _Z19kernal_compute_lossPfS_iS__param_1,
	.param .u32 _Z19kernal_compute_lossPfS_iS__param_2,
	.param .u64 .ptr .align 1 _Z19kernal_compute_lossPfS_iS__param_3
)
{
	.reg .pred 	%p<9>;
	.reg .b32 	%r<19>;
	.reg .b32 	%f<31>;
	.reg .b64 	%rd<10>;

	ld.param.u64 	%rd1, [_Z19kernal_compute_lossPfS_iS__param_0];
	ld.param.u64 	%rd2, [_Z19kernal_compute_lossPfS_iS__param_1];
	ld.param.u32 	%r7, [_Z19kernal_compute_lossPfS_iS__param_2];
	ld.param.u64 	%rd3, [_Z19kernal_compute_lossPfS_iS__param_3];
	mov.u32 	%r1, %tid.x;
	mov.u32 	%r18, %ntid.x;
	mov.u32 	%r8, %ctaid.x;
	mad.lo.s32 	%r3, %r18, %r8, %r1;
	mul.lo.s32 	%r9, %r7, %r7;
	setp.ge.s32 	%p1, %r3, %r9;
	@%p1 bra 	$L__BB6_5;
	cvta.to.global.u64 	%rd4, %rd1;
	cvta.to.global.u64 	%rd5, %rd2;
	mul.wide.s32 	%rd6, %r3, 4;
	add.s64 	%rd7, %rd4, %rd6;
	ld.global.f32 	%f1, [%rd7];
	add.s64 	%rd8, %rd5, %rd6;
	ld.global.f32 	%f2, [%rd8];
	div.rn.f32 	%f3, %f1, %f2;
	setp.lt.f32 	%p2, %f3, 0f00800000;
	mul.f32 	%f4, %f3, 0f4B000000;
	selp.f32 	%f5, %f4, %f3, %p2;
	selp.f32 	%f6, 0fC1B80000, 0f00000000, %p2;
	mov.b32 	%r10, %f5;
	add.s32 	%r11, %r10, -1059760811;
	and.b32  	%r12, %r11, -8388608;
	sub.s32 	%r13, %r10, %r12;
	mov.b32 	%f7, %r13;
	cvt.rn.f32.s32 	%f8, %r12;
	fma.rn.f32 	%f9, %f8, 0f34000000, %f6;
	add.f32 	%f10, %f7, 0fBF800000;
	fma.rn.f32 	%f11, %f10, 0fBE055027, 0f3E1039F6;
	fma.rn.f32 	%f12, %f11, %f10, 0fBDF8CDCC;
	fma.rn.f32 	%f13, %f12, %f10, 0f3E0F2955;
	fma.rn.f32 	%f14, %f13, %f10, 0fBE2AD8B9;
	fma.rn.f32 	%f15, %f14, %f10, 0f3E4CED0B;
	fma.rn.f32 	%f16, %f15, %f10, 0fBE7FFF22;
	fma.rn.f32 	%f17, %f16, %f10, 0f3EAAAA78;
	fma.rn.f32 	%f18, %f17, %f10, 0fBF000000;
	mul.f32 	%f19, %f10, %f18;
	fma.rn.f32 	%f20, %f19, %f10, %f10;
	fma.rn.f32 	%f21, %f9, 0f3F317218, %f20;
	setp.gt.u32 	%p3, %r10, 2139095039;
	fma.rn.f32 	%f22, %f5, 0f7F800000, 0f7F800000;
	selp.f32 	%f23, %f22, %f21, %p3;
	setp.eq.f32 	%p4, %f5, 0f00000000;
	selp.f32 	%f24, 0fFF800000, %f23, %p4;
	mul.f32 	%f25, %f1, %f24;
	shl.b32 	%r14, %r1, 2;
	mov.u32 	%r15, buffer;
	add.s32 	%r4, %r15, %r14;
	st.shared.f32 	[%r4], %f25;
	bar.sync 	0;
	setp.lt.u32 	%p5, %r18, 2;
	@%p5 bra 	$L__BB6_5;
$L__BB6_2:
	shr.u32 	%r6, %r18, 1;
	setp.ge.u32 	%p6, %r1, %r6;
	@%p6 bra 	$L__BB6_4;
	shl.b32 	%r16, %r6, 2;
	add.s32 	%r17, %r4, %r16;
	ld.shared.f32 	%f26, [%r17];
	ld.shared.f32 	%f27, [%r4];
	add.f32 	%f28, %f26, %f27;
	st.shared.f32 	[%r4], %f28;
$L__BB6_4:
	bar.sync 	0;
	setp.gt.u32 	%p7, %r18, 3;
	mov.u32 	%r18, %r6;
	@%p7 bra 	$L__BB6_2;
$L__BB6_5:
	setp.ne.s32 	%p8, %r1, 0;
	@%p8 bra 	$L__BB6_7;
	ld.shared.f32 	%f29, [buffer];
	cvta.to.global.u64 	%rd9, %rd3;
	atom.global.add.f32 	%f30, [%rd9], %f29;
$L__BB6_7:
	ret;

}


// ===== COMPILED SASS (sm_100) =====

	.target	sm_100

	.elftype	@"ET_EXEC"


//--------------------- .note.nv.tkinfo           --------------------------
	.section	.note.nv.tkinfo,"",@"SHT_NOTE"
	.sectionflags	@"SHF_NOTE_NV_TKINFO"
	.tkinfo
        /*0018*/ 	.word	0x00000002
        /*0030*/ 	.string	""
        /*0030*/ 	.string	"ptxas"
        /*0030*/ 	.string	"Cuda compilation tools, release 13.0, V13.0.88"
        /*0030*/ 	.string	"Build cuda_13.0.r13.0/compiler.36424714_0"
        /*0030*/ 	.string	"-arch sm_100 -m 64 "



//--------------------- .note.nv.cuinfo           --------------------------
	.section	.note.nv.cuinfo,"",@"SHT_NOTE"
	.sectionflags	@"SHF_NOTE_NV_CUINFO"
        /*0018*/ 	.short	0x0002
        /*001a*/ 	.short	0x0064
        /*001c*/ 	.short	0x0082
	.zero		2


//--------------------- .nv.info                  --------------------------
	.section	.nv.info,"",@"SHT_CUDA_INFO"
	.align	4


	//----- nvinfo : EIATTR_REGCOUNT
	.align		4
        /*0000*/ 	.byte	0x04, 0x2f
        /*0002*/ 	.short	(.L_2 - .L_1)
	.align		4
.L_1:
        /*0004*/ 	.word	index@(_Z23kernal_compute_distancePfiiS_)
        /*0008*/ 	.word	0x0000001f


	//----- nvinfo : EIATTR_FRAME_SIZE
	.align		4
.L_2:
        /*000c*/ 	.byte	0x04, 0x11
        /*000e*/ 	.short	(.L_4 - .L_3)
	.align		4
.L_3:
        /*0010*/ 	.word	index@(_Z23kernal_compute_distancePfiiS_)
        /*0014*/ 	.word	0x00000000


	//----- nvinfo : EIATTR_REGCOUNT
	.align		4
.L_4:
        /*0018*/ 	.byte	0x04, 0x2f
        /*001a*/ 	.short	(.L_6 - .L_5)
	.align		4
.L_5:
        /*001c*/ 	.word	index@(_Z20kernal_compute_raw_QPfiiS_S_i)
        /*0020*/ 	.word	0x00000012


	//----- nvinfo : EIATTR_FRAME_SIZE
	.align		4
.L_6:
        /*0024*/ 	.byte	0x04, 0x11
        /*0026*/ 	.short	(.L_8 - .L_7)
	.align		4
.L_7:
        /*0028*/ 	.word	index@($__internal_5_$__cuda_sm20_rcp_rn_f32_slowpath)
        /*002c*/ 	.word	0x00000000


	//----- nvinfo : EIATTR_FRAME_SIZE
	.align		4
.L_8:
        /*0030*/ 	.byte	0x04, 0x11
        /*0032*/ 	.short	(.L_10 - .L_9)
	.align		4
.L_9:
        /*0034*/ 	.word	index@(_Z20kernal_compute_raw_QPfiiS_S_i)
        /*0038*/ 	.word	0x00000000


	//----- nvinfo : EIATTR_REGCOUNT
	.align		4
.L_10:
        /*003c*/ 	.byte	0x04, 0x2f
        /*003e*/ 	.short	(.L_12 - .L_11)
	.align		4
.L_11:
        /*0040*/ 	.word	index@(_Z18kernal_sum_clusterPfi)
        /*0044*/ 	.word	0x0000000e


	//----- nvinfo : EIATTR_FRAME_SIZE
	.align		4
.L_12:
        /*0048*/ 	.byte	0x04, 0x11
        /*004a*/ 	.short	(.L_14 - .L_13)
	.align		4
.L_13:
        /*004c*/ 	.word	index@(_Z18kernal_sum_clusterPfi)
        /*0050*/ 	.word	0x00000000


	//----- nvinfo : EIATTR_REGCOUNT
	.align		4
.L_14:
        /*0054*/ 	.byte	0x04, 0x2f
        /*0056*/ 	.short	(.L_16 - .L_15)
	.align		4
.L_15:
        /*0058*/ 	.word	index@(_Z16kernal_normalizePfii)
        /*005c*/ 	.word	0x0000001a


	//----- nvinfo : EIATTR_FRAME_SIZE
	.align		4
.L_16:
        /*0060*/ 	.byte	0x04, 0x11
        /*0062*/ 	.short	(.L_18 - .L_17)
	.align		4
.L_17:
        /*0064*/ 	.word	index@($__internal_4_$__cuda_sm20_div_rn_f64_full)
        /*0068*/ 	.word	0x00000000


	//----- nvinfo : EIATTR_FRAME_SIZE
	.align		4
.L_18:
        /*006c*/ 	.byte	0x04, 0x11
        /*006e*/ 	.short	(.L_20 - .L_19)
	.align		4
.L_19:
        /*0070*/ 	.word	index@(_Z16kernal_normalizePfii)
        /*0074*/ 	.word	0x00000000


	//----- nvinfo : EIATTR_REGCOUNT
	.align		4
.L_20:
        /*0078*/ 	.byte	0x04, 0x2f
        /*007a*/ 	.short	(.L_22 - .L_21)
	.align		4
.L_21:
        /*007c*/ 	.word	index@(_Z22kernal_computegradientPfS_S_S_iS_iii)
        /*0080*/ 	.word	0x00000018


	//----- nvinfo : EIATTR_FRAME_SIZE
	.align		4
.L_22:
        /*0084*/ 	.byte	0x04, 0x11
        /*0086*/ 	.short	(.L_24 - .L_23)
	.align		4
.L_23:
        /*0088*/ 	.word	index@($__internal_3_$__cuda_sm3x_div_rn_noftz_f32_slowpath)
        /*008c*/ 	.word	0x00000000


	//----- nvinfo : EIATTR_FRAME_SIZE
	.align		4
.L_24:
        /*0090*/ 	.byte	0x04, 0x11
        /*0092*/ 	.short	(.L_26 - .L_25)
	.align		4
.L_25:
        /*0094*/ 	.word	index@(_Z22kernal_computegradientPfS_S_S_iS_iii)
        /*0098*/ 	.word	0x00000000


	//----- nvinfo : EIATTR_REGCOUNT
	.align		4
.L_26:
        /*009c*/ 	.byte	0x04, 0x2f
        /*009e*/ 	.short	(.L_28 - .L_27)
	.align		4
.L_27:
        /*00a0*/ 	.word	index@(_Z13kernal_updatePfS_S_S_iifff)
        /*00a4*/ 	.word	0x0000001c


	//----- nvinfo : EIATTR_FRAME_SIZE
	.align		4
.L_28:
        /*00a8*/ 	.byte	0x04, 0x11
        /*00aa*/ 	.short	(.L_30 - .L_29)
	.align		4
.L_29:
        /*00ac*/ 	.word	index@($__internal_2_$__cuda_sm20_sqrt_rn_f32_slowpath)
        /*00b0*/ 	.word	0x00000000


	//----- nvinfo : EIATTR_FRAME_SIZE
	.align		4
.L_30:
        /*00b4*/ 	.byte	0x04, 0x11
        /*00b6*/ 	.short	(.L_32 - .L_31)
	.align		4
.L_31:
        /*00b8*/ 	.word	index@($__internal_1_$__cuda_sm20_div_rn_f64_full)
        /*00bc*/ 	.word	0x00000000


	//----- nvinfo : EIATTR_FRAME_SIZE
	.align		4
.L_32:
        /*00c0*/ 	.byte	0x04, 0x11
        /*00c2*/ 	.short	(.L_34 - .L_33)
	.align		4
.L_33:
        /*00c4*/ 	.word	index@(_Z13kernal_updatePfS_S_S_iifff)
        /*00c8*/ 	.word	0x00000000


	//----- nvinfo : EIATTR_REGCOUNT
	.align		4
.L_34:
        /*00cc*/ 	.byte	0x04, 0x2f
        /*00ce*/ 	.short	(.L_36 - .L_35)
	.align		4
.L_35:
        /*00d0*/ 	.word	index@(_Z19kernal_compute_lossPfS_iS_)
        /*00d4*/ 	.word	0x00000013


	//----- nvinfo : EIATTR_FRAME_SIZE
	.align		4
.L_36:
        /*00d8*/ 	.byte	0x04, 0x11
        /*00da*/ 	.short	(.L_38 - .L_37)
	.align		4
.L_37:
        /*00dc*/ 	.word	index@($__internal_0_$__cuda_sm3x_div_rn_noftz_f32_slowpath)
        /*00e0*/ 	.word	0x00000000


	//----- nvinfo : EIATTR_FRAME_SIZE
	.align		4
.L_38:
        /*00e4*/ 	.byte	0x04, 0x11
        /*00e6*/ 	.short	(.L_40 - .L_39)
	.align		4
.L_39:
        /*00e8*/ 	.word	index@(_Z19kernal_compute_lossPfS_iS_)
        /*00ec*/ 	.word	0x00000000


	//----- nvinfo : EIATTR_MIN_STACK_SIZE
	.align		4
.L_40:
        /*00f0*/ 	.byte	0x04, 0x12
        /*00f2*/ 	.short	(.L_42 - .L_41)
	.align		4
.L_41:
        /*00f4*/ 	.word	index@(_Z19kernal_compute_lossPfS_iS_)
        /*00f8*/ 	.word	0x00000000


	//----- nvinfo : EIATTR_MIN_STACK_SIZE
	.align		4
.L_42:
        /*00fc*/ 	.byte	0x04, 0x12
        /*00fe*/ 	.short	(.L_44 - .L_43)
	.align		4
.L_43:
        /*0100*/ 	.word	index@(_Z13kernal_updatePfS_S_S_iifff)
        /*0104*/ 	.word	0x00000000


	//----- nvinfo : EIATTR_MIN_STACK_SIZE
	.align		4
.L_44:
        /*0108*/ 	.byte	0x04, 0x12
        /*010a*/ 	.short	(.L_46 - .L_45)
	.align		4
.L_45:
        /*010c*/ 	.word	index@(_Z22kernal_computegradientPfS_S_S_iS_iii)
        /*0110*/ 	.word	0x00000000


	//----- nvinfo : EIATTR_MIN_STACK_SIZE
	.align		4
.L_46:
        /*0114*/ 	.byte	0x04, 0x12
        /*0116*/ 	.short	(.L_48 - .L_47)
	.align		4
.L_47:
        /*0118*/ 	.word	index@(_Z16kernal_normalizePfii)
        /*011c*/ 	.word	0x00000000


	//----- nvinfo : EIATTR_MIN_STACK_SIZE
	.align		4
.L_48:
        /*0120*/ 	.byte	0x04, 0x12
        /*0122*/ 	.short	(.L_50 - .L_49)
	.align		4
.L_49:
        /*0124*/ 	.word	index@(_Z18kernal_sum_clusterPfi)
        /*0128*/ 	.word	0x00000000


	//----- nvinfo : EIATTR_MIN_STACK_SIZE
	.align		4
.L_50:
        /*012c*/ 	.byte	0x04, 0x12
        /*012e*/ 	.short	(.L_52 - .L_51)
	.align		4
.L_51:
        /*0130*/ 	.word	index@(_Z20kernal_compute_raw_QPfiiS_S_i)
        /*0134*/ 	.word	0x00000000


	//----- nvinfo : EIATTR_MIN_STACK_SIZE
	.align		4
.L_52:
        /*0138*/ 	.byte	0x04, 0x12
        /*013a*/ 	.short	(.L_54 - .L_53)
	.align		4
.L_53:
        /*013c*/ 	.word	index@(_Z23kernal_compute_distancePfiiS_)
        /*0140*/ 	.word	0x00000000
.L_54:


//--------------------- .nv.compat                --------------------------
	.section	.nv.compat,"",@"SHT_CUDA_COMPAT_INFO"
	.align	4
        /*0000*/ 	.byte	0x02, 0x09, 0x00, 0x00, 0x02, 0x02, 0x01, 0x00, 0x02, 0x05, 0x05, 0x00, 0x03, 0x07, 0x01, 0x01
        /*0010*/ 	.byte	0x02, 0x03, 0x00, 0x00, 0x02, 0x06, 0x01, 0x00, 0x04, 0x0b, 0x08, 0x00, 0x01, 0x00, 0x00, 0x00
        /*0020*/ 	.byte	0x00, 0x00, 0x00, 0x00


//--------------------- .nv.info._Z19kernal_compute_lossPfS_iS_ --------------------------
	.section	.nv.info._Z19kernal_compute_lossPfS_iS_,"",@"SHT_CUDA_INFO"
	.sectionflags	@""
	.align	4


	//----- nvinfo : EIATTR_CUDA_API_VERSION
	.align		4
        /*0000*/ 	.byte	0x04, 0x37
        /*0002*/ 	.short	(.L_56 - .L_55)
.L_55:
        /*0004*/ 	.word	0x00000082


	//----- nvinfo : EIATTR_KPARAM_INFO
	.align		4
.L_56:
        /*0008*/ 	.byte	0x04, 0x17
        /*000a*/ 	.short	(.L_58 - .L_57)
.L_57:
        /*000c*/ 	.word	0x00000000
        /*0010*/ 	.short	0x0003
        /*0012*/ 	.short	0x0018
        /*0014*/ 	.byte	0x00, 0xf5, 0x21, 0x00


	//----- nvinfo : EIATTR_KPARAM_INFO
	.align		4
.L_58:
        /*0018*/ 	.byte	0x04, 0x17
        /*001a*/ 	.short	(.L_60 - .L_59)
.L_59:
        /*001c*/ 	.word	0x00000000
        /*0020*/ 	.short	0x0002
        /*0022*/ 	.short	0x0010
        /*0024*/ 	.byte	0x00, 0xf0, 0x11, 0x00


	//----- nvinfo : EIATTR_KPARAM_INFO
	.align		4
.L_60:
        /*0028*/ 	.byte	0x04, 0x17
        /*002a*/ 	.short	(.L_62 - .L_61)
.L_61:
        /*002c*/ 	.word	0x00000000
        /*0030*/ 	.short	0x0001
        /*0032*/ 	.short	0x0008
        /*0034*/ 	.byte	0x00, 0xf5, 0x21, 0x00


	//----- nvinfo : EIATTR_KPARAM_INFO
	.align		4
.L_62:
        /*0038*/ 	.byte	0x04, 0x17
        /*003a*/ 	.short	(.L_64 - .L_63)
.L_63:
        /*003c*/ 	.word	0x00000000
        /*0040*/ 	.short	0x0000
        /*0042*/ 	.short	0x0000
        /*0044*/ 	.byte	0x00, 0xf5, 0x21, 0x00


	//----- nvinfo : EIATTR_SPARSE_MMA_MASK
	.align		4
.L_64:
        /*0048*/ 	.byte	0x03, 0x50
        /*004a*/ 	.short	0x0000


	//----- nvinfo : EIATTR_MAXREG_COUNT
	.align		4
        /*004c*/ 	.byte	0x03, 0x1b
        /*004e*/ 	.short	0x00ff


	//----- nvinfo : EIATTR_NUM_BARRIERS
	.align		4
        /*0050*/ 	.byte	0x02, 0x4c
        /*0052*/ 	.byte	0x01
	.zero		1


	//----- nvinfo : EIATTR_MERCURY_ISA_VERSION
	.align		4
        /*0054*/ 	.byte	0x03, 0x5f
        /*0056*/ 	.short	0x0101


	//----- nvinfo : EIATTR_VRC_CTA_INIT_COUNT
	.align		4
        /*0058*/ 	.byte	0x02, 0x4a
	.zero		1
	.zero		1


	//----- nvinfo : EIATTR_EXIT_INSTR_OFFSETS
	.align		4
        /*005c*/ 	.byte	0x04, 0x1c
        /*005e*/ 	.short	(.L_66 - .L_65)


	//   ....[0]....
.L_65:
        /*0060*/ 	.word	0x000004e0


	//   ....[1]....
        /*0064*/ 	.word	0x00000550


	//----- nvinfo : EIATTR_CRS_STACK_SIZE
	.align		4
.L_66:
        /*0068*/ 	.byte	0x04, 0x1e
        /*006a*/ 	.short	(.L_68 - .L_67)
.L_67:
        /*006c*/ 	.word	0x00000000


	//----- nvinfo : EIATTR_CBANK_PARAM_SIZE
	.align		4
.L_68:
        /*0070*/ 	.byte	0x03, 0x19
        /*0072*/ 	.short	0x0020


	//----- nvinfo : EIATTR_PARAM_CBANK
	.align		4
        /*0074*/ 	.byte	0x04, 0x0a
        /*0076*/ 	.short	(.L_70 - .L_69)
	.align		4
.L_69:
        /*0078*/ 	.word	index@(.nv.constant0._Z19kernal_compute_lossPfS_iS_)
        /*007c*/ 	.short	0x0380
        /*007e*/ 	.short	0x0020


	//----- nvinfo : EIATTR_SW_WAR
	.align		4
.L_70:
        /*0080*/ 	.byte	0x04, 0x36
        /*0082*/ 	.short	(.L_72 - .L_71)
.L_71:
        /*0084*/ 	.word	0x00000008
.L_72:


//--------------------- .nv.info._Z13kernal_updatePfS_S_S_iifff --------------------------
	.section	.nv.info._Z13kernal_updatePfS_S_S_iifff,"",@"SHT_CUDA_INFO"
	.sectionflags	@""
	.align	4


	//----- nvinfo : EIATTR_CUDA_API_VERSION
	.align		4
        /*0000*/ 	.byte	0x04, 0x37
        /*0002*/ 	.short	(.L_74 - .L_73)
.L_73:
        /*0004*/ 	.word	0x00000082


	//----- nvinfo : EIATTR_KPARAM_INFO
	.align		4
.L_74:
        /*0008*/ 	.byte	0x04, 0x17
        /*000a*/ 	.short	(.L_76 - .L_75)
.L_75:
        /*000c*/ 	.word	0x00000000
        /*0010*/ 	.short	0x0008
        /*0012*/ 	.short	0x0030
        /*0014*/ 	.byte	0x00, 0xf0, 0x11, 0x00


	//----- nvinfo : EIATTR_KPARAM_INFO
	.align		4
.L_76:
        /*0018*/ 	.byte	0x04, 0x17
        /*001a*/ 	.short	(.L_78 - .L_77)
.L_77:
        /*001c*/ 	.word	0x00000000
        /*0020*/ 	.short	0x0007
        /*0022*/ 	.short	0x002c
        /*0024*/ 	.byte	0x00, 0xf0, 0x11, 0x00


	//----- nvinfo : EIATTR_KPARAM_INFO
	.align		4
.L_78:
        /*0028*/ 	.byte	0x04, 0x17
        /*002a*/ 	.short	(.L_80 - .L_79)
.L_79:
        /*002c*/ 	.word	0x00000000
        /*0030*/ 	.short	0x0006
        /*0032*/ 	.short	0x0028
        /*0034*/ 	.byte	0x00, 0xf0, 0x11, 0x00


	//----- nvinfo : EIATTR_KPARAM_INFO
	.align		4
.L_80:
        /*0038*/ 	.byte	0x04, 0x17
        /*003a*/ 	.short	(.L_82 - .L_81)
.L_81:
        /*003c*/ 	.word	0x00000000
        /*0040*/ 	.short	0x0005
        /*0042*/ 	.short	0x0024
        /*0044*/ 	.byte	0x00, 0xf0, 0x11, 0x00


	//----- nvinfo : EIATTR_KPARAM_INFO
	.align		4
.L_82:
        /*0048*/ 	.byte	0x04, 0x17
        /*004a*/ 	.short	(.L_84 - .L_83)
.L_83:
        /*004c*/ 	.word	0x00000000
        /*0050*/ 	.short	0x0004
        /*0052*/ 	.short	0x0020
        /*0054*/ 	.byte	0x00, 0xf0, 0x11, 0x00


	//----- nvinfo : EIATTR_KPARAM_INFO
	.align		4
.L_84:
        /*0058*/ 	.byte	0x04, 0x17
        /*005a*/ 	.short	(.L_86 - .L_85)
.L_85:
        /*005c*/ 	.word	0x00000000
        /*0060*/ 	.short	0x0003
        /*0062*/ 	.short	0x0018
        /*0064*/ 	.byte	0x00, 0xf5, 0x21, 0x00


	//----- nvinfo : EIATTR_KPARAM_INFO
	.align		4
.L_86:
        /*0068*/ 	.byte	0x04, 0x17
        /*006a*/ 	.short	(.L_88 - .L_87)
.L_87:
        /*006c*/ 	.word	0x00000000
        /*0070*/ 	.short	0x0002
        /*0072*/ 	.short	0x0010
        /*0074*/ 	.byte	0x00, 0xf5, 0x21, 0x00


	//----- nvinfo : EIATTR_KPARAM_INFO
	.align		4
.L_88:
        /*0078*/ 	.byte	0x04, 0x17
        /*007a*/ 	.short	(.L_90 - .L_89)
.L_89:
        /*007c*/ 	.word	0x00000000
        /*0080*/ 	.short	0x0001
        /*0082*/ 	.short	0x0008
        /*0084*/ 	.byte	0x00, 0xf5, 0x21, 0x00


	//----- nvinfo : EIATTR_KPARAM_INFO
	.align		4
.L_90:
        /*0088*/ 	.byte	0x04, 0x17
        /*008a*/ 	.short	(.L_92 - .L_91)
.L_91:
        /*008c*/ 	.word	0x00000000
        /*0090*/ 	.short	0x0000
        /*0092*/ 	.short	0x0000
        /*0094*/ 	.byte	0x00, 0xf5, 0x21, 0x00


	//----- nvinfo : EIATTR_SPARSE_MMA_MASK
	.align		4
.L_92:
        /*0098*/ 	.byte	0x03, 0x50
        /*009a*/ 	.short	0x0000


	//----- nvinfo : EIATTR_MAXREG_COUNT
	.align		4
        /*009c*/ 	.byte	0x03, 0x1b
        /*009e*/ 	.short	0x00ff


	//----- nvinfo : EIATTR_MERCURY_ISA_VERSION
	.align		4
        /*00a0*/ 	.byte	0x03, 0x5f
        /*00a2*/ 	.short	0x0101


	//----- nvinfo : EIATTR_VRC_CTA_INIT_COUNT
	.align		4
        /*00a4*/ 	.byte	0x02, 0x4a
	.zero		1
	.zero		1


	//----- nvinfo : EIATTR_EXIT_INSTR_OFFSETS
	.align		4
        /*00a8*/ 	.byte	0x04, 0x1c
        /*00aa*/ 	.short	(.L_94 - .L_93)


	//   ....[0]....
.L_93:
        /*00ac*/ 	.word	0x00000080


	//   ....[1]....
        /*00b0*/ 	.word	0x000004d0


	//----- nvinfo : EIATTR_CRS_STACK_SIZE
	.align		4
.L_94:
        /*00b4*/ 	.byte	0x04, 0x1e
        /*00b6*/ 	.short	(.L_96 - .L_95)
.L_95:
        /*00b8*/ 	.word	0x00000000


	//----- nvinfo : EIATTR_CBANK_PARAM_SIZE
	.align		4
.L_96:
        /*00bc*/ 	.byte	0x03, 0x19
        /*00be*/ 	.short	0x0034


	//----- nvinfo : EIATTR_PARAM_CBANK
	.align		4
        /*00c0*/ 	.byte	0x04, 0x0a
        /*00c2*/ 	.short	(.L_98 - .L_97)
	.align		4
.L_97:
        /*00c4*/ 	.word	index@(.nv.constant0._Z13kernal_updatePfS_S_S_iifff)
        /*00c8*/ 	.short	0x0380
        /*00ca*/ 	.short	0x0034


	//----- nvinfo : EIATTR_SW_WAR
	.align		4
.L_98:
        /*00cc*/ 	.byte	0x04, 0x36
        /*00ce*/ 	.short	(.L_100 - .L_99)
.L_99:
        /*00d0*/ 	.word	0x00000008
.L_100:


//--------------------- .nv.info._Z22kernal_computegradientPfS_S_S_iS_iii --------------------------
	.section	.nv.info._Z22kernal_computegradientPfS_S_S_iS_iii,"",@"SHT_CUDA_INFO"
	.sectionflags	@""
	.align	4


	//----- nvinfo : EIATTR_CUDA_API_VERSION
	.align		4
        /*0000*/ 	.byte	0x04, 0x37
        /*0002*/ 	.short	(.L_102 - .L_101)
.L_101:
        /*0004*/ 	.word	0x00000082


	//----- nvinfo : EIATTR_KPARAM_INFO
	.align		4
.L_102:
        /*0008*/ 	.byte	0x04, 0x17
        /*000a*/ 	.short	(.L_104 - .L_103)
.L_103:
        /*000c*/ 	.word	0x00000000
        /*0010*/ 	.short	0x0008
        /*0012*/ 	.short	0x0038
        /*0014*/ 	.byte	0x00, 0xf0, 0x11, 0x00


	//----- nvinfo : EIATTR_KPARAM_INFO
	.align		4
.L_104:
        /*0018*/ 	.byte	0x04, 0x17
        /*001a*/ 	.short	(.L_106 - .L_105)
.L_105:
        /*001c*/ 	.word	0x00000000
        /*0020*/ 	.short	0x0007
        /*0022*/ 	.short	0x0034
        /*0024*/ 	.byte	0x00, 0xf0, 0x11, 0x00


	//----- nvinfo : EIATTR_KPARAM_INFO
	.align		4
.L_106:
        /*0028*/ 	.byte	0x04, 0x17
        /*002a*/ 	.short	(.L_108 - .L_107)
.L_107:
        /*002c*/ 	.word	0x00000000
        /*0030*/ 	.short	0x0006
        /*0032*/ 	.short	0x0030
        /*0034*/ 	.byte	0x00, 0xf0, 0x11, 0x00


	//----- nvinfo : EIATTR_KPARAM_INFO
	.align		4
.L_108:
        /*0038*/ 	.byte	0x04, 0x17
        /*003a*/ 	.short	(.L_110 - .L_109)
.L_109:
        /*003c*/ 	.word	0x00000000
        /*0040*/ 	.short	0x0005
        /*0042*/ 	.short	0x0028
        /*0044*/ 	.byte	0x00, 0xf5, 0x21, 0x00


	//----- nvinfo : EIATTR_KPARAM_INFO
	.align		4
.L_110:
        /*0048*/ 	.byte	0x04, 0x17
        /*004a*/ 	.short	(.L_112 - .L_111)
.L_111:
        /*004c*/ 	.word	0x00000000
        /*0050*/ 	.short	0x0004
        /*0052*/ 	.short	0x0020
        /*0054*/ 	.byte	0x00, 0xf0, 0x11, 0x00


	//----- nvinfo : EIATTR_KPARAM_INFO
	.align		4
.L_112:
        /*0058*/ 	.byte	0x04, 0x17
        /*005a*/ 	.short	(.L_114 - .L_113)
.L_113:
        /*005c*/ 	.word	0x00000000
        /*0060*/ 	.short	0x0003
        /*0062*/ 	.short	0x0018
        /*0064*/ 	.byte	0x00, 0xf5, 0x21, 0x00


	//----- nvinfo : EIATTR_KPARAM_INFO
	.align		4
.L_114:
        /*0068*/ 	.byte	0x04, 0x17
        /*006a*/ 	.short	(.L_116 - .L_115)
.L_115:
        /*006c*/ 	.word	0x00000000
        /*0070*/ 	.short	0x0002
        /*0072*/ 	.short	0x0010
        /*0074*/ 	.byte	0x00, 0xf5, 0x21, 0x00


	//----- nvinfo : EIATTR_KPARAM_INFO
	.align		4
.L_116:
        /*0078*/ 	.byte	0x04, 0x17
        /*007a*/ 	.short	(.L_118 - .L_117)
.L_117:
        /*007c*/ 	.word	0x00000000
        /*0080*/ 	.short	0x0001
        /*0082*/ 	.short	0x0008
        /*0084*/ 	.byte	0x00, 0xf5, 0x21, 0x00


	//----- nvinfo : EIATTR_KPARAM_INFO
	.align		4
.L_118:
        /*0088*/ 	.byte	0x04, 0x17
        /*008a*/ 	.short	(.L_120 - .L_119)
.L_119:
        /*008c*/ 	.word	0x00000000
        /*0090*/ 	.short	0x0000
        /*0092*/ 	.short	0x0000
        /*0094*/ 	.byte	0x00, 0xf5, 0x21, 0x00


	//----- nvinfo : EIATTR_SPARSE_MMA_MASK
	.align		4
.L_120:
        /*0098*/ 	.byte	0x03, 0x50
        /*009a*/ 	.short	0x0000


	//----- nvinfo : EIATTR_MAXREG_COUNT
	.align		4
        /*009c*/ 	.byte	0x03, 0x1b
        /*009e*/ 	.short	0x00ff


	//----- nvinfo : EIATTR_NUM_BARRIERS
	.align		4
        /*00a0*/ 	.byte	0x02, 0x4c
        /*00a2*/ 	.byte	0x01
	.zero		1


	//----- nvinfo : EIATTR_MERCURY_ISA_VERSION
	.align		4
        /*00a4*/ 	.byte	0x03, 0x5f
        /*00a6*/ 	.short	0x0101


	//----- nvinfo : EIATTR_VRC_CTA_INIT_COUNT
	.align		4
        /*00a8*/ 	.byte	0x02, 0x4a
	.zero		1
	.zero		1


	//----- nvinfo : EIATTR_EXIT_INSTR_OFFSETS
	.align		4
        /*00ac*/ 	.byte	0x04, 0x1c
        /*00ae*/ 	.short	(.L_122 - .L_121)


	//   ....[0]....
.L_121:
        /*00b0*/ 	.word	0x00000760


	//   ....[1]....
        /*00b4*/ 	.word	0x00000810


	//----- nvinfo : EIATTR_CRS_STACK_SIZE
	.align		4
.L_122:
        /*00b8*/ 	.byte	0x04, 0x1e
        /*00ba*/ 	.short	(.L_124 - .L_123)
.L_123:
        /*00bc*/ 	.word	0x00000000


	//----- nvinfo : EIATTR_CBANK_PARAM_SIZE
	.align		4
.L_124:
        /*00c0*/ 	.byte	0x03, 0x19
        /*00c2*/ 	.short	0x003c


	//----- nvinfo : EIATTR_PARAM_CBANK
	.align		4
        /*00c4*/ 	.byte	0x04, 0x0a
        /*00c6*/ 	.short	(.L_126 - .L_125)
	.align		4
.L_125:
        /*00c8*/ 	.word	index@(.nv.constant0._Z22kernal_computegradientPfS_S_S_iS_iii)
        /*00cc*/ 	.short	0x0380
        /*00ce*/ 	.short	0x003c


	//----- nvinfo : EIATTR_SW_WAR
	.align		4
.L_126:
        /*00d0*/ 	.byte	0x04, 0x36
        /*00d2*/ 	.short	(.L_128 - .L_127)
.L_127:
        /*00d4*/ 	.word	0x00000008
.L_128:


//--------------------- .nv.info._Z16kernal_normalizePfii --------------------------
	.section	.nv.info._Z16kernal_normalizePfii,"",@"SHT_CUDA_INFO"
	.sectionflags	@""
	.align	4


	//----- nvinfo : EIATTR_CUDA_API_VERSION
	.align		4
        /*0000*/ 	.byte	0x04, 0x37
        /*0002*/ 	.short	(.L_130 - .L_129)
.L_129:
        /*0004*/ 	.word	0x00000082


	//----- nvinfo : EIATTR_KPARAM_INFO
	.align		4
.L_130:
        /*0008*/ 	.byte	0x04, 0x17
        /*000a*/ 	.short	(.L_132 - .L_131)
.L_131:
        /*000c*/ 	.word	0x00000000
        /*0010*/ 	.short	0x0002
        /*0012*/ 	.short	0x000c
        /*0014*/ 	.byte	0x00, 0xf0, 0x11, 0x00


	//----- nvinfo : EIATTR_KPARAM_INFO
	.align		4
.L_132:
        /*0018*/ 	.byte	0x04, 0x17
        /*001a*/ 	.short	(.L_134 - .L_133)
.L_133:
        /*001c*/ 	.word	0x00000000
        /*0020*/ 	.short	0x0001
        /*0022*/ 	.short	0x0008
        /*0024*/ 	.byte	0x00, 0xf0, 0x11, 0x00


	//----- nvinfo : EIATTR_KPARAM_INFO
	.align		4
.L_134:
        /*0028*/ 	.byte	0x04, 0x17
        /*002a*/ 	.short	(.L_136 - .L_135)
.L_135:
        /*002c*/ 	.word	0x00000000
        /*0030*/ 	.short	0x0000
        /*0032*/ 	.short	0x0000
        /*0034*/ 	.byte	0x00, 0xf5, 0x21, 0x00


	//----- nvinfo : EIATTR_SPARSE_MMA_MASK
	.align		4
.L_136:
        /*0038*/ 	.byte	0x03, 0x50
        /*003a*/ 	.short	0x0000


	//----- nvinfo : EIATTR_MAXREG_COUNT
	.align		4
        /*003c*/ 	.byte	0x03, 0x1b
        /*003e*/ 	.short	0x00ff


	//----- nvinfo : EIATTR_MERCURY_ISA_VERSION
	.align		4
        /*0040*/ 	.byte	0x03, 0x5f
        /*0042*/ 	.short	0x0101


	//----- nvinfo : EIATTR_VRC_CTA_INIT_COUNT
	.align		4
        /*0044*/ 	.byte	0x02, 0x4a
	.zero		1
	.zero		1


	//----- nvinfo : EIATTR_EXIT_INSTR_OFFSETS
	.align		4
        /*0048*/ 	.byte	0x04, 0x1c
        /*004a*/ 	.short	(.L_138 - .L_137)


	//   ....[0]....
.L_137:
        /*004c*/ 	.word	0x00000080


	//   ....[1]....
        /*0050*/ 	.word	0x000002b0


	//----- nvinfo : EIATTR_CRS_STACK_SIZE
	.align		4
.L_138:
        /*0054*/ 	.byte	0x04, 0x1e
        /*0056*/ 	.short	(.L_140 - .L_139)
.L_139:
        /*0058*/ 	.word	0x00000000


	//----- nvinfo : EIATTR_CBANK_PARAM_SIZE
	.align		4
.L_140:
        /*005c*/ 	.byte	0x03, 0x19
        /*005e*/ 	.short	0x0010


	//----- nvinfo : EIATTR_PARAM_CBANK
	.align		4
        /*0060*/ 	.byte	0x04, 0x0a
        /*0062*/ 	.short	(.L_142 - .L_141)
	.align		4
.L_141:
        /*0064*/ 	.word	index@(.nv.constant0._Z16kernal_normalizePfii)
        /*0068*/ 	.short	0x0380
        /*006a*/ 	.short	0x0010


	//----- nvinfo : EIATTR_SW_WAR
	.align		4
.L_142:
        /*006c*/ 	.byte	0x04, 0x36
        /*006e*/ 	.short	(.L_144 - .L_143)
.L_143:
        /*0070*/ 	.word	0x00000008
.L_144:


//--------------------- .nv.info._Z18kernal_sum_clusterPfi --------------------------
	.section	.nv.info._Z18kernal_sum_clusterPfi,"",@"SHT_CUDA_INFO"
	.sectionflags	@""
	.align	4


	//----- nvinfo : EIATTR_CUDA_API_VERSION
	.align		4
        /*0000*/ 	.byte	0x04, 0x37
        /*0002*/ 	.short	(.L_146 - .L_145)
.L_145:
        /*0004*/ 	.word	0x00000082


	//----- nvinfo : EIATTR_KPARAM_INFO
	.align		4
.L_146:
        /*0008*/ 	.byte	0x04, 0x17
        /*000a*/ 	.short	(.L_148 - .L_147)
.L_147:
        /*000c*/ 	.word	0x00000000
        /*0010*/ 	.short	0x0001
        /*0012*/ 	.short	0x0008
        /*0014*/ 	.byte	0x00, 0xf0, 0x11, 0x00


	//----- nvinfo : EIATTR_KPARAM_INFO
	.align		4
.L_148:
        /*0018*/ 	.byte	0x04, 0x17
        /*001a*/ 	.short	(.L_150 - .L_149)
.L_149:
        /*001c*/ 	.word	0x00000000
        /*0020*/ 	.short	0x0000
        /*0022*/ 	.short	0x0000
        /*0024*/ 	.byte	0x00, 0xf5, 0x21, 0x00


	//----- nvinfo : EIATTR_SPARSE_MMA_MASK
	.align		4
.L_150:
        /*0028*/ 	.byte	0x03, 0x50
        /*002a*/ 	.short	0x0000


	//----- nvinfo : EIATTR_MAXREG_COUNT
	.align		4
        /*002c*/ 	.byte	0x03, 0x1b
        /*002e*/ 	.short	0x00ff


	//----- nvinfo : EIATTR_NUM_BARRIERS
	.align		4
        /*0030*/ 	.byte	0x02, 0x4c
        /*0032*/ 	.byte	0x01
	.zero		1


	//----- nvinfo : EIATTR_MERCURY_ISA_VERSION
	.align		4
        /*0034*/ 	.byte	0x03, 0x5f
        /*0036*/ 	.short	0x0101


	//----- nvinfo : EIATTR_VRC_CTA_INIT_COUNT
	.align		4
        /*0038*/ 	.byte	0x02, 0x4a
	.zero		1
	.zero		1


	//----- nvinfo : EIATTR_EXIT_INSTR_OFFSETS
	.align		4
        /*003c*/ 	.byte	0x04, 0x1c
        /*003e*/ 	.short	(.L_152 - .L_151)


	//   ....[0]....
.L_151:
        /*0040*/ 	.word	0x00000200


	//   ....[1]....
        /*0044*/ 	.word	0x00000310


	//----- nvinfo : EIATTR_CRS_STACK_SIZE
	.align		4
.L_152:
        /*0048*/ 	.byte	0x04, 0x1e
        /*004a*/ 	.short	(.L_154 - .L_153)
.L_153:
        /*004c*/ 	.word	0x00000000


	//----- nvinfo : EIATTR_CBANK_PARAM_SIZE
	.align		4
.L_154:
        /*0050*/ 	.byte	0x03, 0x19
        /*0052*/ 	.short	0x000c


	//----- nvinfo : EIATTR_PARAM_CBANK
	.align		4
        /*0054*/ 	.byte	0x04, 0x0a
        /*0056*/ 	.short	(.L_156 - .L_155)
	.align		4
.L_155:
        /*0058*/ 	.word	index@(.nv.constant0._Z18kernal_sum_clusterPfi)
        /*005c*/ 	.short	0x0380
        /*005e*/ 	.short	0x000c


	//----- nvinfo : EIATTR_SW_WAR
	.align		4
.L_156:
        /*0060*/ 	.byte	0x04, 0x36
        /*0062*/ 	.short	(.L_158 - .L_157)
.L_157:
        /*0064*/ 	.word	0x00000008
.L_158:


//--------------------- .nv.info._Z20kernal_compute_raw_QPfiiS_S_i --------------------------
	.section	.nv.info._Z20kernal_compute_raw_QPfiiS_S_i,"",@"SHT_CUDA_INFO"
	.sectionflags	@""
	.align	4


	//----- nvinfo : EIATTR_CUDA_API_VERSION
	.align		4
        /*0000*/ 	.byte	0x04, 0x37
        /*0002*/ 	.short	(.L_160 - .L_159)
.L_159:
        /*0004*/ 	.word	0x00000082


	//----- nvinfo : EIATTR_KPARAM_INFO
	.align		4
.L_160:
        /*0008*/ 	.byte	0x04, 0x17
        /*000a*/ 	.short	(.L_162 - .L_161)
.L_161:
        /*000c*/ 	.word	0x00000000
        /*0010*/ 	.short	0x0005
        /*0012*/ 	.short	0x0020
        /*0014*/ 	.byte	0x00, 0xf0, 0x11, 0x00


	//----- nvinfo : EIATTR_KPARAM_INFO
	.align		4
.L_162:
        /*0018*/ 	.byte	0x04, 0x17
        /*001a*/ 	.short	(.L_164 - .L_163)
.L_163:
        /*001c*/ 	.word	0x00000000
        /*0020*/ 	.short	0x0004
        /*0022*/ 	.short	0x0018
        /*0024*/ 	.byte	0x00, 0xf5, 0x21, 0x00


	//----- nvinfo : EIATTR_KPARAM_INFO
	.align		4
.L_164:
        /*0028*/ 	.byte	0x04, 0x17
        /*002a*/ 	.short	(.L_166 - .L_165)
.L_165:
        /*002c*/ 	.word	0x00000000
        /*0030*/ 	.short	0x0003
        /*0032*/ 	.short	0x0010
        /*0034*/ 	.byte	0x00, 0xf5, 0x21, 0x00


	//----- nvinfo : EIATTR_KPARAM_INFO
	.align		4
.L_166:
        /*0038*/ 	.byte	0x04, 0x17
        /*003a*/ 	.short	(.L_168 - .L_167)
.L_167:
        /*003c*/ 	.word	0x00000000
        /*0040*/ 	.short	0x0002
        /*0042*/ 	.short	0x000c
        /*0044*/ 	.byte	0x00, 0xf0, 0x11, 0x00


	//----- nvinfo : EIATTR_KPARAM_INFO
	.align		4
.L_168:
        /*0048*/ 	.byte	0x04, 0x17
        /*004a*/ 	.short	(.L_170 - .L_169)
.L_169:
        /*004c*/ 	.word	0x00000000
        /*0050*/ 	.short	0x0001
        /*0052*/ 	.short	0x0008
        /*0054*/ 	.byte	0x00, 0xf0, 0x11, 0x00


	//----- nvinfo : EIATTR_KPARAM_INFO
	.align		4
.L_170:
        /*0058*/ 	.byte	0x04, 0x17
        /*005a*/ 	.short	(.L_172 - .L_171)
.L_171:
        /*005c*/ 	.word	0x00000000
        /*0060*/ 	.short	0x0000
        /*0062*/ 	.short	0x0000
        /*0064*/ 	.byte	0x00, 0xf5, 0x21, 0x00


	//----- nvinfo : EIATTR_SPARSE_MMA_MASK
	.align		4
.L_172:
        /*0068*/ 	.byte	0x03, 0x50
        /*006a*/ 	.short	0x0000


	//----- nvinfo : EIATTR_MAXREG_COUNT
	.align		4
        /*006c*/ 	.byte	0x03, 0x1b
        /*006e*/ 	.short	0x00ff


	//----- nvinfo : EIATTR_NUM_BARRIERS
	.align		4
        /*0070*/ 	.byte	0x02, 0x4c
        /*0072*/ 	.byte	0x01
	.zero		1


	//----- nvinfo : EIATTR_MERCURY_ISA_VERSION
	.align		4
        /*0074*/ 	.byte	0x03, 0x5f
        /*0076*/ 	.short	0x0101


	//----- nvinfo : EIATTR_VRC_CTA_INIT_COUNT
	.align		4
        /*0078*/ 	.byte	0x02, 0x4a
	.zero		1
	.zero		1


	//----- nvinfo : EIATTR_EXIT_INSTR_OFFSETS
	.align		4
        /*007c*/ 	.byte	0x04, 0x1c
        /*007e*/ 	.short	(.L_174 - .L_173)


	//   ....[0]....
.L_173:
        /*0080*/ 	.word	0x00000550


	//   ....[1]....
        /*0084*/ 	.word	0x00000700


	//----- nvinfo : EIATTR_CRS_STACK_SIZE
	.align		4
.L_174:
        /*0088*/ 	.byte	0x04, 0x1e
        /*008a*/ 	.short	(.L_176 - .L_175)
.L_175:
        /*008c*/ 	.word	0x00000000


	//----- nvinfo : EIATTR_CBANK_PARAM_SIZE
	.align		4
.L_176:
        /*0090*/ 	.byte	0x03, 0x19
        /*0092*/ 	.short	0x0024


	//----- nvinfo : EIATTR_PARAM_CBANK
	.align		4
        /*0094*/ 	.byte	0x04, 0x0a
        /*0096*/ 	.short	(.L_178 - .L_177)
	.align		4
.L_177:
        /*0098*/ 	.word	index@(.nv.constant0._Z20kernal_compute_raw_QPfiiS_S_i)
        /*009c*/ 	.short	0x0380
        /*009e*/ 	.short	0x0024


	//----- nvinfo : EIATTR_SW_WAR
	.align		4
.L_178:
        /*00a0*/ 	.byte	0x04, 0x36
        /*00a2*/ 	.short	(.L_180 - .L_179)
.L_179:
        /*00a4*/ 	.word	0x00000008
.L_180:


//--------------------- .nv.info._Z23kernal_compute_distancePfiiS_ --------------------------
	.section	.nv.info._Z23kernal_compute_distancePfiiS_,"",@"SHT_CUDA_INFO"
	.sectionflags	@""
	.align	4


	//----- nvinfo : EIATTR_CUDA_API_VERSION
	.align		4
        /*0000*/ 	.byte	0x04, 0x37
        /*0002*/ 	.short	(.L_182 - .L_181)
.L_181:
        /*0004*/ 	.word	0x00000082


	//----- nvinfo : EIATTR_KPARAM_INFO
	.align		4
.L_182:
        /*0008*/ 	.byte	0x04, 0x17
        /*000a*/ 	.short	(.L_184 - .L_183)
.L_183:
        /*000c*/ 	.word	0x00000000
        /*0010*/ 	.short	0x0003
        /*0012*/ 	.short	0x0010
        /*0014*/ 	.byte	0x00, 0xf5, 0x21, 0x00


	//----- nvinfo : EIATTR_KPARAM_INFO
	.align		4
.L_184:
        /*0018*/ 	.byte	0x04, 0x17
        /*001a*/ 	.short	(.L_186 - .L_185)
.L_185:
        /*001c*/ 	.word	0x00000000
        /*0020*/ 	.short	0x0002
        /*0022*/ 	.short	0x000c
        /*0024*/ 	.byte	0x00, 0xf0, 0x11, 0x00


	//----- nvinfo : EIATTR_KPARAM_INFO
	.align		4
.L_186:
        /*0028*/ 	.byte	0x04, 0x17
        /*002a*/ 	.short	(.L_188 - .L_187)
.L_187:
        /*002c*/ 	.word	0x00000000
        /*0030*/ 	.short	0x0001
        /*0032*/ 	.short	0x0008
        /*0034*/ 	.byte	0x00, 0xf0, 0x11, 0x00


	//----- nvinfo : EIATTR_KPARAM_INFO
	.align		4
.L_188:
        /*0038*/ 	.byte	0x04, 0x17
        /*003a*/ 	.short	(.L_190 - .L_189)
.L_189:
        /*003c*/ 	.word	0x00000000
        /*0040*/ 	.short	0x0000
        /*0042*/ 	.short	0x0000
        /*0044*/ 	.byte	0x00, 0xf5, 0x21, 0x00


	//----- nvinfo : EIATTR_SPARSE_MMA_MASK
	.align		4
.L_190:
        /*0048*/ 	.byte	0x03, 0x50
        /*004a*/ 	.short	0x0000


	//----- nvinfo : EIATTR_MAXREG_COUNT
	.align		4
        /*004c*/ 	.byte	0x03, 0x1b
        /*004e*/ 	.short	0x00ff


	//----- nvinfo : EIATTR_MERCURY_ISA_VERSION
	.align		4
        /*0050*/ 	.byte	0x03, 0x5f
        /*0052*/ 	.short	0x0101


	//----- nvinfo : EIATTR_VRC_CTA_INIT_COUNT
	.align		4
        /*0054*/ 	.byte	0x02, 0x4a
	.zero		1
	.zero		1


	//----- nvinfo : EIATTR_EXIT_INSTR_OFFSETS
	.align		4
        /*0058*/ 	.byte	0x04, 0x1c
        /*005a*/ 	.short	(.L_192 - .L_191)


	//   ....[0]....
.L_191:
        /*005c*/ 	.word	0x00000970


	//----- nvinfo : EIATTR_CBANK_PARAM_SIZE
	.align		4
.L_192:
        /*0060*/ 	.byte	0x03, 0x19
        /*0062*/ 	.short	0x0018


	//----- nvinfo : EIATTR_PARAM_CBANK
	.align		4
        /*0064*/ 	.byte	0x04, 0x0a
        /*0066*/ 	.short	(.L_194 - .L_193)
	.align		4
.L_193:
        /*0068*/ 	.word	index@(.nv.constant0._Z23kernal_compute_distancePfiiS_)
        /*006c*/ 	.short	0x0380
        /*006e*/ 	.short	0x0018


	//----- nvinfo : EIATTR_SW_WAR
	.align		4
.L_194:
        /*0070*/ 	.byte	0x04, 0x36
        /*0072*/ 	.short	(.L_196 - .L_195)
.L_195:
        /*0074*/ 	.word	0x00000008
.L_196:


//--------------------- .nv.callgraph             --------------------------
	.section	.nv.callgraph,"",@"SHT_CUDA_CALLGRAPH"
	.align	4
	.sectionentsize	8
	.align		4
        /*0000*/ 	.word	0x00000000
	.align		4
        /*0004*/ 	.word	0xffffffff
	.align		4
        /*0008*/ 	.word	0x00000000
	.align		4
        /*000c*/ 	.word	0xfffffffe
	.align		4
        /*0010*/ 	.word	0x00000000
	.align		4
        /*0014*/ 	.word	0xfffffffd
	.align		4
        /*0018*/ 	.word	0x00000000
	.align		4
        /*001c*/ 	.word	0xfffffffc


//--------------------- .nv.constant4             --------------------------
	.section	.nv.constant4,"a",@progbits
	.align	8
	.align		8
.nv.constant4:
        /*0000*/ 	.dword	sum_all


//--------------------- .text._Z19kernal_compute_lossPfS_iS_ --------------------------
	.section	.text._Z19kernal_compute_lossPfS_iS_,"ax",@progbits
	.align	128
        .global         _Z19kernal_compute_lossPfS_iS_
        .type           _Z19kernal_compute_lossPfS_iS_,@function
        .size           _Z19kernal_compute_lossPfS_iS_,(.L_x_80 - _Z19kernal_compute_lossPfS_iS_)
        .other          _Z19kernal_compute_lossPfS_iS_,@"STO_CUDA_ENTRY STV_DEFAULT"
_Z19kernal_compute_lossPfS_iS_:
.text._Z19kernal_compute_lossPfS_iS_:
[----:B------:R-:W-:Y:S01]  /*0000*/  LDC R1, c[0x0][0x37c] ;  /* 0x0000df00ff017b82 */ /* 0x000fe20000000800 */
[----:B------:R-:W0:Y:S01]  /*0010*/  S2R R4, SR_TID.X ;  /* 0x0000000000047919 */ /* 0x000e220000002100 */
[----:B------:R-:W1:Y:S01]  /*0020*/  LDCU UR4, c[0x0][0x390] ;  /* 0x00007200ff0477ac */ /* 0x000e620008000800 */
[----:B------:R-:W0:Y:S01]  /*0030*/  S2R R9, SR_CTAID.X ;  /* 0x0000000000097919 */ /* 0x000e220000002500 */
[----:B------:R-:W2:Y:S01]  /*0040*/  LDCU UR5, c[0x0][0x360] ;  /* 0x00006c00ff0577ac */ /* 0x000ea20008000800 */
[----:B------:R-:W3:Y:S01]  /*0050*/  LDCU.64 UR6, c[0x0][0x358] ;  /* 0x00006b00ff0677ac */ /* 0x000ee20008000a00 */
[----:B-1----:R-:W-:Y:S01]  /*0060*/  UIMAD UR4, UR4, UR4, URZ ;  /* 0x00000004040472a4 */ /* 0x002fe2000f8e02ff */
[----:B--2---:R-:W-:Y:S02]  /*0070*/  IMAD.U32 R5, RZ, RZ, UR5 ;  /* 0x00000005ff057e24 */ /* 0x004fe4000f8e00ff */
[----:B0-----:R-:W-:-:S05]  /*0080*/  IMAD R9, R9, UR5, R4 ;  /* 0x0000000509097c24 */ /* 0x001fca000f8e0204 */
[----:B------:R-:W-:-:S13]  /*0090*/  ISETP.GE.AND P0, PT, R9, UR4, PT ;  /* 0x0000000409007c0c */ /* 0x000fda000bf06270 */
[----:B---3--:R-:W-:Y:S05]  /*00a0*/  @P0 BRA `(.L_x_0) ;  /* 0x0000000400080947 */ /* 0x008fea0003800000 */
[----:B------:R-:W0:Y:S08]  /*00b0*/  LDC.64 R6, c[0x0][0x388] ;  /* 0x0000e200ff067b82 */ /* 0x000e300000000a00 */
[----:B------:R-:W1:Y:S01]  /*00c0*/  LDC.64 R2, c[0x0][0x380] ;  /* 0x0000e000ff027b82 */ /* 0x000e620000000a00 */
[----:B0-----:R-:W-:-:S06]  /*00d0*/  IMAD.WIDE R6, R9, 0x4, R6 ;  /* 0x0000000409067825 */ /* 0x001fcc00078e0206 */
[----:B------:R-:W2:Y:S01]  /*00e0*/  LDG.E R7, desc[UR6][R6.64] ;  /* 0x0000000606077981 */ /* 0x000ea2000c1e1900 */
[----:B-1----:R-:W-:-:S05]  /*00f0*/  IMAD.WIDE R2, R9, 0x4, R2 ;  /* 0x0000000409027825 */ /* 0x002fca00078e0202 */
[----:B------:R-:W3:Y:S01]  /*0100*/  LDG.E R0, desc[UR6][R2.64] ;  /* 0x0000000602007981 */ /* 0x000ee2000c1e1900 */
[----:B------:R-:W-:Y:S01]  /*0110*/  BSSY.RECONVERGENT B0, `(.L_x_1) ;  /* 0x000000c000007945 */ /* 0x000fe20003800200 */
[----:B--2---:R-:W0:Y:S08]  /*0120*/  MUFU.RCP R8, R7 ;  /* 0x0000000700087308 */ /* 0x004e300000001000 */
[----:B---3--:R-:W1:Y:S01]  /*0130*/  FCHK P0, R0, R7 ;  /* 0x0000000700007302 */ /* 0x008e620000000000 */
[----:B0-----:R-:W-:-:S04]  /*0140*/  FFMA R9, -R7, R8, 1 ;  /* 0x3f80000007097423 */ /* 0x001fc80000000108 */
[----:B------:R-:W-:-:S04]  /*0150*/  FFMA R9, R8, R9, R8 ;  /* 0x0000000908097223 */ /* 0x000fc80000000008 */
[----:B------:R-:W-:-:S04]  /*0160*/  FFMA R8, R0, R9, RZ ;  /* 0x0000000900087223 */ /* 0x000fc800000000ff */
[----:B------:R-:W-:-:S04]  /*0170*/  FFMA R10, -R7, R8, R0 ;  /* 0x00000008070a7223 */ /* 0x000fc80000000100 */
[----:B------:R-:W-:Y:S01]  /*0180*/  FFMA R8, R9, R10, R8 ;  /* 0x0000000a09087223 */ /* 0x000fe20000000008 */
[----:B-1----:R-:W-:Y:S06]  /*0190*/  @!P0 BRA `(.L_x_2) ;  /* 0x00000000000c8947 */ /* 0x002fec0003800000 */
[----:B------:R-:W-:-:S07]  /*01a0*/  MOV R6, 0x1c0 ;  /* 0x000001c000067802 */ /* 0x000fce0000000f00 */
[----:B------:R-:W-:Y:S05]  /*01b0*/  CALL.REL.NOINC `($__internal_0_$__cuda_sm3x_div_rn_noftz_f32_slowpath) ;  /* 0x0000000000e87944 */ /* 0x000fea0003c00000 */
[----:B------:R-:W-:-:S07]  /*01c0*/  IMAD.MOV.U32 R8, RZ, RZ, R2 ;  /* 0x000000ffff087224 */ /* 0x000fce00078e0002 */
.L_x_2:
[----:B------:R-:W-:Y:S05]  /*01d0*/  BSYNC.RECONVERGENT B0 ;  /* 0x0000000000007941 */ /* 0x000fea0003800200 */
.L_x_1:
[----:B------:R-:W-:Y:S01]  /*01e0*/  FSETP.GEU.AND P0, PT, R8, 1.175494350822287508e-38, PT ;  /* 0x008000000800780b */ /* 0x000fe20003f0e000 */
[----:B------:R-:W-:Y:S01]  /*01f0*/  IMAD.MOV.U32 R7, RZ, RZ, 0x3e055027 ;  /* 0x3e055027ff077424 */ /* 0x000fe200078e00ff */
[----:B------:R-:W0:Y:S01]  /*0200*/  S2UR UR5, SR_CgaCtaId ;  /* 0x00000000000579c3 */ /* 0x000e220000008800 */
[----:B------:R-:W-:-:S10]  /*0210*/  UMOV UR4, 0x400 ;  /* 0x0000040000047882 */ /* 0x000fd40000000000 */
[----:B------:R-:W-:-:S04]  /*0220*/  @!P0 FMUL R8, R8, 8388608 ;  /* 0x4b00000008088820 */ /* 0x000fc80000400000 */
[C---:B------:R-:W-:Y:S01]  /*0230*/  VIADD R2, R8.reuse, 0xc0d55555 ;  /* 0xc0d5555508027836 */ /* 0x040fe20000000000 */
[----:B------:R-:W-:-:S04]  /*0240*/  FSETP.NEU.AND P1, PT, R8, RZ, PT ;  /* 0x000000ff0800720b */ /* 0x000fc80003f2d000 */
[----:B------:R-:W-:Y:S01]  /*0250*/  LOP3.LUT R3, R2, 0xff800000, RZ, 0xc0, !PT ;  /* 0xff80000002037812 */ /* 0x000fe200078ec0ff */
[----:B0-----:R-:W-:-:S04]  /*0260*/  ULEA UR4, UR5, UR4, 0x18 ;  /* 0x0000000405047291 */ /* 0x001fc8000f8ec0ff */
[----:B------:R-:W-:Y:S01]  /*0270*/  IMAD.IADD R2, R8, 0x1, -R3 ;  /* 0x0000000108027824 */ /* 0x000fe200078e0a03 */
[----:B------:R-:W-:-:S03]  /*0280*/  I2FP.F32.S32 R3, R3 ;  /* 0x0000000300037245 */ /* 0x000fc60000201400 */
[----:B------:R-:W-:Y:S01]  /*0290*/  FADD R6, R2, -1 ;  /* 0xbf80000002067421 */ /* 0x000fe20000000000 */
[----:B------:R-:W-:Y:S02]  /*02a0*/  FSEL R2, RZ, -23, P0 ;  /* 0xc1b80000ff027808 */ /* 0x000fe40000000000 */
[----:B------:R-:W-:Y:S01]  /*02b0*/  ISETP.GT.U32.AND P0, PT, R8, 0x7f7fffff, PT ;  /* 0x7f7fffff0800780c */ /* 0x000fe20003f04070 */
[C---:B------:R-:W-:Y:S02]  /*02c0*/  FFMA R7, R6.reuse, -R7, 0.14084610342979431152 ;  /* 0x3e1039f606077423 */ /* 0x040fe40000000807 */
[----:B------:R-:W-:Y:S01]  /*02d0*/  FFMA R2, R3, 1.1920928955078125e-07, R2 ;  /* 0x3400000003027823 */ /* 0x000fe20000000002 */
[----:B------:R-:W-:Y:S02]  /*02e0*/  IMAD.MOV.U32 R3, RZ, RZ, 0x7f800000 ;  /* 0x7f800000ff037424 */ /* 0x000fe400078e00ff */
[----:B------:R-:W-:-:S04]  /*02f0*/  FFMA R7, R6, R7, -0.12148627638816833496 ;  /* 0xbdf8cdcc06077423 */ /* 0x000fc80000000007 */
[----:B------:R-:W-:-:S04]  /*0300*/  FFMA R7, R6, R7, 0.13980610668659210205 ;  /* 0x3e0f295506077423 */ /* 0x000fc80000000007 */
[----:B------:R-:W-:-:S04]  /*0310*/  FFMA R7, R6, R7, -0.16684235632419586182 ;  /* 0xbe2ad8b906077423 */ /* 0x000fc80000000007 */
[----:B------:R-:W-:-:S04]  /*0320*/  FFMA R7, R6, R7, 0.20012299716472625732 ;  /* 0x3e4ced0b06077423 */ /* 0x000fc80000000007 */
[----:B------:R-:W-:-:S04]  /*0330*/  FFMA R7, R6, R7, -0.24999669194221496582 ;  /* 0xbe7fff2206077423 */ /* 0x000fc80000000007 */
[----:B------:R-:W-:-:S04]  /*0340*/  FFMA R7, R6, R7, 0.33333182334899902344 ;  /* 0x3eaaaa7806077423 */ /* 0x000fc80000000007 */
[----:B------:R-:W-:-:S04]  /*0350*/  FFMA R7, R6, R7, -0.5 ;  /* 0xbf00000006077423 */ /* 0x000fc80000000007 */
[----:B------:R-:W-:-:S04]  /*0360*/  FMUL R7, R6, R7 ;  /* 0x0000000706077220 */ /* 0x000fc80000400000 */
[----:B------:R-:W-:-:S04]  /*0370*/  FFMA R7, R6, R7, R6 ;  /* 0x0000000706077223 */ /* 0x000fc80000000006 */
[----:B------:R-:W-:Y:S01]  /*0380*/  FFMA R2, R2, 0.69314718246459960938, R7 ;  /* 0x3f31721802027823 */ /* 0x000fe20000000007 */
[----:B------:R-:W-:Y:S01]  /*0390*/  @P0 FFMA R2, R8, R3, +INF ;  /* 0x7f80000008020423 */ /* 0x000fe20000000003 */
[----:B------:R-:W-:-:S04]  /*03a0*/  ISETP.GE.U32.AND P0, PT, R5, 0x2, PT ;  /* 0x000000020500780c */ /* 0x000fc80003f06070 */
[----:B------:R-:W-:Y:S02]  /*03b0*/  FSEL R3, R2, -INF , P1 ;  /* 0xff80000002037808 */ /* 0x000fe40000800000 */
[----:B------:R-:W-:Y:S01]  /*03c0*/  LEA R2, R4, UR4, 0x2 ;  /* 0x0000000404027c11 */ /* 0x000fe2000f8e10ff */
[----:B------:R-:W-:Y:S05]  /*03d0*/  WARPSYNC.ALL ;  /* 0x0000000000007948 */ /* 0x000fea0003800000 */
[----:B------:R-:W-:-:S05]  /*03e0*/  FMUL R3, R0, R3 ;  /* 0x0000000300037220 */ /* 0x000fca0000400000 */
[----:B------:R0:W-:Y:S01]  /*03f0*/  STS [R2], R3 ;  /* 0x0000000302007388 */ /* 0x0001e20000000800 */
[----:B------:R-:W-:Y:S06]  /*0400*/  BAR.SYNC.DEFER_BLOCKING 0x0 ;  /* 0x0000000000007b1d */ /* 0x000fec0000010000 */
[----:B------:R-:W-:Y:S05]  /*0410*/  @!P0 BRA `(.L_x_0) ;  /* 0x00000000002c8947 */ /* 0x000fea0003800000 */
.L_x_3:
[----:B------:R-:W-:-:S04]  /*0420*/  SHF.R.U32.HI R7, RZ, 0x1, R5 ;  /* 0x00000001ff077819 */ /* 0x000fc80000011605 */
[----:B------:R-:W-:-:S13]  /*0430*/  ISETP.GE.U32.AND P0, PT, R4, R7, PT ;  /* 0x000000070400720c */ /* 0x000fda0003f06070 */
[----:B------:R-:W-:Y:S01]  /*0440*/  @!P0 IMAD R0, R7, 0x4, R2 ;  /* 0x0000000407008824 */ /* 0x000fe200078e0202 */
[----:B0-----:R-:W-:Y:S05]  /*0450*/  @!P0 LDS R3, [R2] ;  /* 0x0000000002038984 */ /* 0x001fea0000000800 */
[----:B------:R-:W0:Y:S02]  /*0460*/  @!P0 LDS R0, [R0] ;  /* 0x0000000000008984 */ /* 0x000e240000000800 */
[----:B0-----:R-:W-:-:S05]  /*0470*/  @!P0 FADD R3, R0, R3 ;  /* 0x0000000300038221 */ /* 0x001fca0000000000 */
[----:B------:R1:W-:Y:S01]  /*0480*/  @!P0 STS [R2], R3 ;  /* 0x0000000302008388 */ /* 0x0003e20000000800 */
[----:B------:R-:W-:Y:S01]  /*0490*/  BAR.SYNC.DEFER_BLOCKING 0x0 ;  /* 0x0000000000007b1d */ /* 0x000fe20000010000 */
[----:B------:R-:W-:Y:S01]  /*04a0*/  ISETP.GT.U32.AND P0, PT, R5, 0x3, PT ;  /* 0x000000030500780c */ /* 0x000fe20003f04070 */
[----:B------:R-:W-:-:S12]  /*04b0*/  IMAD.MOV.U32 R5, RZ, RZ, R7 ;  /* 0x000000ffff057224 */ /* 0x000fd800078e0007 */
[----:B-1----:R-:W-:Y:S05]  /*04c0*/  @P0 BRA `(.L_x_3) ;  /* 0xfffffffc00d40947 */ /* 0x002fea000383ffff */
.L_x_0:
[----:B------:R-:W-:-:S13]  /*04d0*/  ISETP.NE.AND P0, PT, R4, RZ, PT ;  /* 0x000000ff0400720c */ /* 0x000fda0003f05270 */
[----:B------:R-:W-:Y:S05]  /*04e0*/  @P0 EXIT ;  /* 0x000000000000094d */ /* 0x000fea0003800000 */
[----:B------:R-:W1:Y:S01]  /*04f0*/  S2UR UR5, SR_CgaCtaId ;  /* 0x00000000000579c3 */ /* 0x000e620000008800 */
[----:B------:R-:W-:-:S07]  /*0500*/  UMOV UR4, 0x400 ;  /* 0x0000040000047882 */ /* 0x000fce0000000000 */
[----:B0-----:R-:W0:Y:S01]  /*0510*/  LDC.64 R2, c[0x0][0x398] ;  /* 0x0000e600ff027b82 */ /* 0x001e220000000a00 */
[----:B-1----:R-:W-:-:S09]  /*0520*/  ULEA UR4, UR5, UR4, 0x18 ;  /* 0x0000000405047291 */ /* 0x002fd2000f8ec0ff */
[----:B------:R-:W0:Y:S04]  /*0530*/  LDS R5, [UR4] ;  /* 0x00000004ff057984 */ /* 0x000e280008000800 */
[----:B0-----:R-:W-:Y:S01]  /*0540*/  REDG.E.ADD.F32.FTZ.RN.STRONG.GPU desc[UR6][R2.64], R5 ;  /* 0x00000005020079a6 */ /* 0x001fe2000c12f306 */
[----:B------:R-:W-:Y:S05]  /*0550*/  EXIT ;  /* 0x000000000000794d */ /* 0x000fea0003800000 */
        .weak           $__internal_0_$__cuda_sm3x_div_rn_noftz_f32_slowpath
        .type           $__internal_0_$__cuda_sm3x_div_rn_noftz_f32_slowpath,@function
        .size           $__internal_0_$__cuda_sm3x_div_rn_noftz_f32_slowpath,(.L_x_80 - $__internal_0_$__cuda_sm3x_div_rn_noftz_f32_slowpath)
$__internal_0_$__cuda_sm3x_div_rn_noftz_f32_slowpath:
[----:B------:R-:W-:Y:S01]  /*0560*/  SHF.R.U32.HI R3, RZ, 0x17, R7 ;  /* 0x00000017ff037819 */ /* 0x000fe20000011607 */
[----:B------:R-:W-:Y:S01]  /*0570*/  BSSY.RECONVERGENT B1, `(.L_x_4) ;  /* 0x0000064000017945 */ /* 0x000fe20003800200 */
[--C-:B------:R-:W-:Y:S01]  /*0580*/  SHF.R.U32.HI R2, RZ, 0x17, R0.reuse ;  /* 0x00000017ff027819 */ /* 0x100fe20000011600 */
[----:B------:R-:W-:Y:S01]  /*0590*/  IMAD.MOV.U32 R9, RZ, RZ, R0 ;  /* 0x000000ffff097224 */ /* 0x000fe200078e0000 */
[----:B------:R-:W-:Y:S02]  /*05a0*/  LOP3.LUT R8, R3, 0xff, RZ, 0xc0, !PT ;  /* 0x000000ff03087812 */ /* 0x000fe400078ec0ff */
[----:B------:R-:W-:Y:S02]  /*05b0*/  LOP3.LUT R2, R2, 0xff, RZ, 0xc0, !PT ;  /* 0x000000ff02027812 */ /* 0x000fe400078ec0ff */
[----:B------:R-:W-:-:S03]  /*05c0*/  IADD3 R12, PT, PT, R8, -0x1, RZ ;  /* 0xffffffff080c7810 */ /* 0x000fc60007ffe0ff */
[----:B------:R-:W-:Y:S01]  /*05d0*/  VIADD R11, R2, 0xffffffff ;  /* 0xffffffff020b7836 */ /* 0x000fe20000000000 */
[----:B------:R-:W-:-:S04]  /*05e0*/  ISETP.GT.U32.AND P0, PT, R12, 0xfd, PT ;  /* 0x000000fd0c00780c */ /* 0x000fc80003f04070 */
[----:B------:R-:W-:-:S13]  /*05f0*/  ISETP.GT.U32.OR P0, PT, R11, 0xfd, P0 ;  /* 0x000000fd0b00780c */ /* 0x000fda0000704470 */
[----:B------:R-:W-:Y:S01]  /*0600*/  @!P0 IMAD.MOV.U32 R10, RZ, RZ, RZ ;  /* 0x000000ffff0a8224 */ /* 0x000fe200078e00ff */
[----:B------:R-:W-:Y:S06]  /*0610*/  @!P0 BRA `(.L_x_5) ;  /* 0x0000000000608947 */ /* 0x000fec0003800000 */
[----:B------:R-:W-:Y:S01]  /*0620*/  FSETP.GTU.FTZ.AND P0, PT, |R0|, +INF , PT ;  /* 0x7f8000000000780b */ /* 0x000fe20003f1c200 */
[----:B------:R-:W-:Y:S01]  /*0630*/  IMAD.MOV.U32 R3, RZ, RZ, R7 ;  /* 0x000000ffff037224 */ /* 0x000fe200078e0007 */
[----:B------:R-:W-:-:S04]  /*0640*/  FSETP.GTU.FTZ.AND P1, PT, |R7|, +INF , PT ;  /* 0x7f8000000700780b */ /* 0x000fc80003f3c200 */
[----:B------:R-:W-:-:S13]  /*0650*/  PLOP3.LUT P0, PT, P0, P1, PT, 0xf8, 0x8f ;  /* 0x00000000008f781c */ /* 0x000fda0000703f70 */
[----:B------:R-:W-:Y:S05]  /*0660*/  @P0 BRA `(.L_x_6) ;  /* 0x00000004004c0947 */ /* 0x000fea0003800000 */
[----:B------:R-:W-:-:S13]  /*0670*/  LOP3.LUT P0, RZ, R7, 0x7fffffff, R9, 0xc8, !PT ;  /* 0x7fffffff07ff7812 */ /* 0x000fda000780c809 */
[----:B------:R-:W-:Y:S05]  /*0680*/  @!P0 BRA `(.L_x_7) ;  /* 0x00000004003c8947 */ /* 0x000fea0003800000 */
[C---:B------:R-:W-:Y:S02]  /*0690*/  FSETP.NEU.FTZ.AND P2, PT, |R0|.reuse, +INF , PT ;  /* 0x7f8000000000780b */ /* 0x040fe40003f5d200 */
[----:B------:R-:W-:Y:S02]  /*06a0*/  FSETP.NEU.FTZ.AND P1, PT, |R3|, +INF , PT ;  /* 0x7f8000000300780b */ /* 0x000fe40003f3d200 */
[----:B------:R-:W-:-:S11]  /*06b0*/  FSETP.NEU.FTZ.AND P0, PT, |R0|, +INF , PT ;  /* 0x7f8000000000780b */ /* 0x000fd60003f1d200 */
[----:B------:R-:W-:Y:S05]  /*06c0*/  @!P1 BRA !P2, `(.L_x_7) ;  /* 0x00000004002c9947 */ /* 0x000fea0005000000 */
[----:B------:R-:W-:-:S04]  /*06d0*/  LOP3.LUT P2, RZ, R9, 0x7fffffff, RZ, 0xc0, !PT ;  /* 0x7fffffff09ff7812 */ /* 0x000fc8000784c0ff */
[----:B------:R-:W-:-:S13]  /*06e0*/  PLOP3.LUT P1, PT, P1, P2, PT, 0x2f, 0xf2 ;  /* 0x0000000000f2781c */ /* 0x000fda0000f24577 */
[----:B------:R-:W-:Y:S05]  /*06f0*/  @P1 BRA `(.L_x_8) ;  /* 0x0000000400181947 */ /* 0x000fea0003800000 */
[----:B------:R-:W-:-:S04]  /*0700*/  LOP3.LUT P1, RZ, R7, 0x7fffffff, RZ, 0xc0, !PT ;  /* 0x7fffffff07ff7812 */ /* 0x000fc8000782c0ff */
[----:B------:R-:W-:-:S13]  /*0710*/  PLOP3.LUT P0, PT, P0, P1, PT, 0x2f, 0xf2 ;  /* 0x0000000000f2781c */ /* 0x000fda0000702577 */
[----:B------:R-:W-:Y:S05]  /*0720*/  @P0 BRA `(.L_x_9) ;  /* 0x0000000400000947 */ /* 0x000fea0003800000 */
[----:B------:R-:W-:Y:S02]  /*0730*/  ISETP.GE.AND P0, PT, R11, RZ, PT ;  /* 0x000000ff0b00720c */ /* 0x000fe40003f06270 */
[----:B------:R-:W-:-:S11]  /*0740*/  ISETP.GE.AND P1, PT, R12, RZ, PT ;  /* 0x000000ff0c00720c */ /* 0x000fd60003f26270 */
[----:B------:R-:W-:Y:S02]  /*0750*/  @P0 IMAD.MOV.U32 R10, RZ, RZ, RZ ;  /* 0x000000ffff0a0224 */ /* 0x000fe400078e00ff */
[----:B------:R-:W-:Y:S01]  /*0760*/  @!P0 FFMA R9, R0, 1.84467440737095516160e+19, RZ ;  /* 0x5f80000000098823 */ /* 0x000fe200000000ff */
[----:B------:R-:W-:Y:S02]  /*0770*/  @!P0 IMAD.MOV.U32 R10, RZ, RZ, -0x40 ;  /* 0xffffffc0ff0a8424 */ /* 0x000fe400078e00ff */
[----:B------:R-:W-:-:S03]  /*0780*/  @!P1 FFMA R7, R3, 1.84467440737095516160e+19, RZ ;  /* 0x5f80000003079823 */ /* 0x000fc600000000ff */
[----:B------:R-:W-:-:S07]  /*0790*/  @!P1 IADD3 R10, PT, PT, R10, 0x40, RZ ;  /* 0x000000400a0a9810 */ /* 0x000fce0007ffe0ff */
.L_x_5:
[----:B------:R-:W-:Y:S01]  /*07a0*/  LEA R12, R8, 0xc0800000, 0x17 ;  /* 0xc0800000080c7811 */ /* 0x000fe200078eb8ff */
[----:B------:R-:W-:Y:S01]  /*07b0*/  VIADD R3, R2, 0xffffff81 ;  /* 0xffffff8102037836 */ /* 0x000fe20000000000 */
[----:B------:R-:W-:Y:S03]  /*07c0*/  BSSY.RECONVERGENT B2, `(.L_x_10) ;  /* 0x0000035000027945 */ /* 0x000fe60003800200 */
[----:B------:R-:W-:Y:S02]  /*07d0*/  IMAD.IADD R12, R7, 0x1, -R12 ;  /* 0x00000001070c7824 */ /* 0x000fe400078e0a0c */
[----:B------:R-:W-:Y:S02]  /*07e0*/  IMAD R2, R3, -0x800000, R9 ;  /* 0xff80000003027824 */ /* 0x000fe400078e0209 */
[----:B------:R-:W0:Y:S01]  /*07f0*/  MUFU.RCP R7, R12 ;  /* 0x0000000c00077308 */ /* 0x000e220000001000 */
[----:B------:R-:W-:-:S04]  /*0800*/  FADD.FTZ R11, -R12, -RZ ;  /* 0x800000ff0c0b7221 */ /* 0x000fc80000010100 */
[----:B0-----:R-:W-:-:S04]  /*0810*/  FFMA R14, R7, R11, 1 ;  /* 0x3f800000070e7423 */ /* 0x001fc8000000000b */
[----:B------:R-:W-:-:S04]  /*0820*/  FFMA R16, R7, R14, R7 ;  /* 0x0000000e07107223 */ /* 0x000fc80000000007 */
[----:B------:R-:W-:-:S04]  /*0830*/  FFMA R7, R2, R16, RZ ;  /* 0x0000001002077223 */ /* 0x000fc800000000ff */
[----:B------:R-:W-:-:S04]  /*0840*/  FFMA R14, R11, R7, R2 ;  /* 0x000000070b0e7223 */ /* 0x000fc80000000002 */
[----:B------:R-:W-:Y:S01]  /*0850*/  FFMA R9, R16, R14, R7 ;  /* 0x0000000e10097223 */ /* 0x000fe20000000007 */
[----:B------:R-:W-:-:S03]  /*0860*/  IADD3 R7, PT, PT, R3, 0x7f, -R8 ;  /* 0x0000007f03077810 */ /* 0x000fc60007ffe808 */
[----:B------:R-:W-:Y:S02]  /*0870*/  FFMA R14, R11, R9, R2 ;  /* 0x000000090b0e7223 */ /* 0x000fe40000000002 */
[----:B------:R-:W-:Y:S02]  /*0880*/  IMAD.IADD R7, R7, 0x1, R10 ;  /* 0x0000000107077824 */ /* 0x000fe400078e020a */
[----:B------:R-:W-:-:S05]  /*0890*/  FFMA R2, R16, R14, R9 ;  /* 0x0000000e10027223 */ /* 0x000fca0000000009 */
[----:B------:R-:W-:-:S04]  /*08a0*/  SHF.R.U32.HI R3, RZ, 0x17, R2 ;  /* 0x00000017ff037819 */ /* 0x000fc80000011602 */
[----:B------:R-:W-:-:S05]  /*08b0*/  LOP3.LUT R3, R3, 0xff, RZ, 0xc0, !PT ;  /* 0x000000ff03037812 */ /* 0x000fca00078ec0ff */
[----:B------:R-:W-:-:S04]  /*08c0*/  IMAD.IADD R11, R3, 0x1, R7 ;  /* 0x00000001030b7824 */ /* 0x000fc800078e0207 */
[----:B------:R-:W-:-:S05]  /*08d0*/  VIADD R3, R11, 0xffffffff ;  /* 0xffffffff0b037836 */ /* 0x000fca0000000000 */
[----:B------:R-:W-:-:S13]  /*08e0*/  ISETP.GE.U32.AND P0, PT, R3, 0xfe, PT ;  /* 0x000000fe0300780c */ /* 0x000fda0003f06070 */
[----:B------:R-:W-:Y:S05]  /*08f0*/  @!P0 BRA `(.L_x_11) ;  /* 0x0000000000808947 */ /* 0x000fea0003800000 */
[----:B------:R-:W-:-:S13]  /*0900*/  ISETP.GT.AND P0, PT, R11, 0xfe, PT ;  /* 0x000000fe0b00780c */ /* 0x000fda0003f04270 */
[----:B------:R-:W-:Y:S05]  /*0910*/  @P0 BRA `(.L_x_12) ;  /* 0x00000000006c0947 */ /* 0x000fea0003800000 */
[----:B------:R-:W-:-:S13]  /*0920*/  ISETP.GE.AND P0, PT, R11, 0x1, PT ;  /* 0x000000010b00780c */ /* 0x000fda0003f06270 */
[----:B------:R-:W-:Y:S05]  /*0930*/  @P0 BRA `(.L_x_13) ;  /* 0x0000000000740947 */ /* 0x000fea0003800000 */
[----:B------:R-:W-:Y:S02]  /*0940*/  ISETP.GE.AND P0, PT, R11, -0x18, PT ;  /* 0xffffffe80b00780c */ /* 0x000fe40003f06270 */
[----:B------:R-:W-:-:S11]  /*0950*/  LOP3.LUT R2, R2, 0x80000000, RZ, 0xc0, !PT ;  /* 0x8000000002027812 */ /* 0x000fd600078ec0ff */
[----:B------:R-:W-:Y:S05]  /*0960*/  @!P0 BRA `(.L_x_13) ;  /* 0x0000000000688947 */ /* 0x000fea0003800000 */
[CCC-:B------:R-:W-:Y:S01]  /*0970*/  FFMA.RZ R3, R16.reuse, R14.reuse, R9.reuse ;  /* 0x0000000e10037223 */ /* 0x1c0fe2000000c009 */
[C---:B------:R-:W-:Y:S01]  /*0980*/  IADD3 R10, PT, PT, R11.reuse, 0x20, RZ ;  /* 0x000000200b0a7810 */ /* 0x040fe20007ffe0ff */
[CCC-:B------:R-:W-:Y:S01]  /*0990*/  FFMA.RM R8, R16.reuse, R14.reuse, R9.reuse ;  /* 0x0000000e10087223 */ /* 0x1c0fe20000004009 */
[----:B------:R-:W-:Y:S02]  /*09a0*/  ISETP.NE.AND P2, PT, R11, RZ, PT ;  /* 0x000000ff0b00720c */ /* 0x000fe40003f45270 */
[----:B------:R-:W-:Y:S01]  /*09b0*/  LOP3.LUT R7, R3, 0x7fffff, RZ, 0xc0, !PT ;  /* 0x007fffff03077812 */ /* 0x000fe200078ec0ff */
[----:B------:R-:W-:Y:S01]  /*09c0*/  FFMA.RP R3, R16, R14, R9 ;  /* 0x0000000e10037223 */ /* 0x000fe20000008009 */
[----:B------:R-:W-:Y:S01]  /*09d0*/  IMAD.MOV R9, RZ, RZ, -R11 ;  /* 0x000000ffff097224 */ /* 0x000fe200078e0a0b */
[----:B------:R-:W-:Y:S02]  /*09e0*/  ISETP.NE.AND P1, PT, R11, RZ, PT ;  /* 0x000000ff0b00720c */ /* 0x000fe40003f25270 */
[----:B------:R-:W-:-:S02]  /*09f0*/  LOP3.LUT R7, R7, 0x800000, RZ, 0xfc, !PT ;  /* 0x0080000007077812 */ /* 0x000fc400078efcff */
[----:B------:R-:W-:Y:S02]  /*0a00*/  FSETP.NEU.FTZ.AND P0, PT, R3, R8, PT ;  /* 0x000000080300720b */ /* 0x000fe40003f1d000 */
[----:B------:R-:W-:Y:S02]  /*0a10*/  SHF.L.U32 R10, R7, R10, RZ ;  /* 0x0000000a070a7219 */ /* 0x000fe400000006ff */
[----:B------:R-:W-:Y:S02]  /*0a20*/  SEL R8, R9, RZ, P2 ;  /* 0x000000ff09087207 */ /* 0x000fe40001000000 */
[----:B------:R-:W-:Y:S02]  /*0a30*/  ISETP.NE.AND P1, PT, R10, RZ, P1 ;  /* 0x000000ff0a00720c */ /* 0x000fe40000f25270 */
[----:B------:R-:W-:Y:S02]  /*0a40*/  SHF.R.U32.HI R8, RZ, R8, R7 ;  /* 0x00000008ff087219 */ /* 0x000fe40000011607 */
[----:B------:R-:W-:-:S02]  /*0a50*/  PLOP3.LUT P0, PT, P0, P1, PT, 0xf8, 0x8f ;  /* 0x00000000008f781c */ /* 0x000fc40000703f70 */
[----:B------:R-:W-:Y:S02]  /*0a60*/  SHF.R.U32.HI R10, RZ, 0x1, R8 ;  /* 0x00000001ff0a7819 */ /* 0x000fe40000011608 */
[----:B------:R-:W-:-:S04]  /*0a70*/  SEL R3, RZ, 0x1, !P0 ;  /* 0x00000001ff037807 */ /* 0x000fc80004000000 */
[----:B------:R-:W-:-:S04]  /*0a80*/  LOP3.LUT R3, R3, 0x1, R10, 0xf8, !PT ;  /* 0x0000000103037812 */ /* 0x000fc800078ef80a */
[----:B------:R-:W-:-:S05]  /*0a90*/  LOP3.LUT R3, R3, R8, RZ, 0xc0, !PT ;  /* 0x0000000803037212 */ /* 0x000fca00078ec0ff */
[----:B------:R-:W-:-:S05]  /*0aa0*/  IMAD.IADD R3, R10, 0x1, R3 ;  /* 0x000000010a037824 */ /* 0x000fca00078e0203 */
[----:B------:R-:W-:Y:S01]  /*0ab0*/  LOP3.LUT R2, R3, R2, RZ, 0xfc, !PT ;  /* 0x0000000203027212 */ /* 0x000fe200078efcff */
[----:B------:R-:W-:Y:S06]  /*0ac0*/  BRA `(.L_x_13) ;  /* 0x0000000000107947 */ /* 0x000fec0003800000 */
.L_x_12:
[----:B------:R-:W-:-:S04]  /*0ad0*/  LOP3.LUT R2, R2, 0x80000000, RZ, 0xc0, !PT ;  /* 0x8000000002027812 */ /* 0x000fc800078ec0ff */
[----:B------:R-:W-:Y:S01]  /*0ae0*/  LOP3.LUT R2, R2, 0x7f800000, RZ, 0xfc, !PT ;  /* 0x7f80000002027812 */ /* 0x000fe200078efcff */
[----:B------:R-:W-:Y:S06]  /*0af0*/  BRA `(.L_x_13) ;  /* 0x0000000000047947 */ /* 0x000fec0003800000 */
.L_x_11:
[----:B------:R-:W-:-:S07]  /*0b00*/  IMAD R2, R7, 0x800000, R2 ;  /* 0x0080000007027824 */ /* 0x000fce00078e0202 */
.L_x_13:
[----:B------:R-:W-:Y:S05]  /*0b10*/  BSYNC.RECONVERGENT B2 ;  /* 0x0000000000027941 */ /* 0x000fea0003800200 */
.L_x_10:
[----:B------:R-:W-:Y:S05]  /*0b20*/  BRA `(.L_x_14) ;  /* 0x0000000000207947 */ /* 0x000fea0003800000 */
.L_x_9:
[----:B------:R-:W-:-:S04]  /*0b30*/  LOP3.LUT R2, R7, 0x80000000, R9, 0x48, !PT ;  /* 0x8000000007027812 */ /* 0x000fc800078e4809 */
[----:B------:R-:W-:Y:S01]  /*0b40*/  LOP3.LUT R2, R2, 0x7f800000, RZ, 0xfc, !PT ;  /* 0x7f80000002027812 */ /* 0x000fe200078efcff */
[----:B------:R-:W-:Y:S06]  /*0b50*/  BRA `(.L_x_14) ;  /* 0x0000000000147947 */ /* 0x000fec0003800000 */
.L_x_8:
[----:B------:R-:W-:Y:S01]  /*0b60*/  LOP3.LUT R2, R7, 0x80000000, R9, 0x48, !PT ;  /* 0x8000000007027812 */ /* 0x000fe200078e4809 */
[----:B------:R-:W-:Y:S06]  /*0b70*/  BRA `(.L_x_14) ;  /* 0x00000000000c7947 */ /* 0x000fec0003800000 */
.L_x_7:
[----:B------:R-:W0:Y:S01]  /*0b80*/  MUFU.RSQ R2, -QNAN ;  /* 0xffc0000000027908 */ /* 0x000e220000001400 */
[----:B------:R-:W-:Y:S05]  /*0b90*/  BRA `(.L_x_14) ;  /* 0x0000000000047947 */ /* 0x000fea0003800000 */
.L_x_6:
[----:B------:R-:W-:-:S07]  /*0ba0*/  FADD.FTZ R2, R0, R3 ;  /* 0x0000000300027221 */ /* 0x000fce0000010000 */
.L_x_14:
[----:B------:R-:W-:Y:S05]  /*0bb0*/  BSYNC.RECONVERGENT B1 ;  /* 0x0000000000017941 */ /* 0x000fea0003800200 */
.L_x_4:
[----:B------:R-:W-:-:S04]  /*0bc0*/  IMAD.MOV.U32 R7, RZ, RZ, 0x0 ;  /* 0x00000000ff077424 */ /* 0x000fc800078e00ff */
[----:B0-----:R-:W-:Y:S05]  /*0bd0*/  RET.REL.NODEC R6 `(_Z19kernal_compute_lossPfS_iS_) ;  /* 0xfffffff406087950 */ /* 0x001fea0003c3ffff */
.L_x_15:
[----:B------:R-:W-:-:S00]  /*0be0*/  BRA `(.L_x_15) ;  /* 0xfffffffc00fc7947 */ /* 0x000fc0000383ffff */
[----:B------:R-:W-:-:S00]  /*0bf0*/  NOP ;  /* 0x0000000000007918 */ /* 0x000fc00000000000 */
        /* <DEDUP_REMOVED lines=8> */
.L_x_80:


//--------------------- .text._Z13kernal_updatePfS_S_S_iifff --------------------------
	.section	.text._Z13kernal_updatePfS_S_S_iifff,"ax",@progbits
	.align	128
        .global         _Z13kernal_updatePfS_S_S_iifff
        .type           _Z13kernal_updatePfS_S_S_iifff,@function
        .size           _Z13kernal_updatePfS_S_S_iifff,(.L_x_82 - _Z13kernal_updatePfS_S_S_iifff)
        .other          _Z13kernal_updatePfS_S_S_iifff,@"STO_CUDA_ENTRY STV_DEFAULT"
_Z13kernal_updatePfS_S_S_iifff:
.text._Z13kernal_updatePfS_S_S_iifff:
[----:B------:R-:W-:Y:S01]  /*0000*/  LDC R1, c[0x0][0x37c] ;  /* 0x0000df00ff017b82 */ /* 0x000fe20000000800 */
[----:B------:R-:W0:Y:S01]  /*0010*/  S2R R9, SR_TID.X ;  /* 0x0000000000097919 */ /* 0x000e220000002100 */
[----:B------:R-:W1:Y:S01]  /*0020*/  LDCU.64 UR4, c[0x0][0x3a0] ;  /* 0x00007400ff0477ac */ /* 0x000e620008000a00 */
[----:B------:R-:W0:Y:S01]  /*0030*/  S2R R0, SR_CTAID.X ;  /* 0x0000000000007919 */ /* 0x000e220000002500 */
[----:B------:R-:W0:Y:S01]  /*0040*/  LDCU UR6, c[0x0][0x360] ;  /* 0x00006c00ff0677ac */ /* 0x000e220008000800 */
[----:B-1----:R-:W-:Y:S01]  /*0050*/  UIMAD UR4, UR5, UR4, URZ ;  /* 0x00000004050472a4 */ /* 0x002fe2000f8e02ff */
[----:B0-----:R-:W-:-:S05]  /*0060*/  IMAD R9, R0, UR6, R9 ;  /* 0x0000000600097c24 */ /* 0x001fca000f8e0209 */
[----:B------:R-:W-:-:S13]  /*0070*/  ISETP.GE.AND P0, PT, R9, UR4, PT ;  /* 0x0000000409007c0c */ /* 0x000fda000bf06270 */
[----:B------:R-:W-:Y:S05]  /*0080*/  @P0 EXIT ;  /* 0x000000000000094d */ /* 0x000fea0003800000 */
[----:B------:R-:W0:Y:S01]  /*0090*/  LDC.64 R2, c[0x0][0x388] ;  /* 0x0000e200ff027b82 */ /* 0x000e220000000a00 */
[----:B------:R-:W1:Y:S07]  /*00a0*/  LDCU.64 UR4, c[0x0][0x358] ;  /* 0x00006b00ff0477ac */ /* 0x000e6e0008000a00 */
[----:B------:R-:W2:Y:S08]  /*00b0*/  LDC.64 R6, c[0x0][0x398] ;  /* 0x0000e600ff067b82 */ /* 0x000eb00000000a00 */
[----:B------:R-:W3:Y:S01]  /*00c0*/  LDC.64 R10, c[0x0][0x390] ;  /* 0x0000e400ff0a7b82 */ /* 0x000ee20000000a00 */
[----:B0-----:R-:W-:-:S07]  /*00d0*/  IMAD.WIDE R2, R9, 0x4, R2 ;  /* 0x0000000409027825 */ /* 0x001fce00078e0202 */
[----:B------:R-:W0:Y:S01]  /*00e0*/  LDC.64 R12, c[0x0][0x3a8] ;  /* 0x0000ea00ff0c7b82 */ /* 0x000e220000000a00 */
[----:B-1----:R-:W0:Y:S01]  /*00f0*/  LDG.E R0, desc[UR4][R2.64] ;  /* 0x0000000402007981 */ /* 0x002e22000c1e1900 */
[----:B--2---:R-:W-:-:S06]  /*0100*/  IMAD.WIDE R6, R9, 0x4, R6 ;  /* 0x0000000409067825 */ /* 0x004fcc00078e0206 */
[----:B------:R-:W1:Y:S01]  /*0110*/  LDC.64 R4, c[0x0][0x380] ;  /* 0x0000e000ff047b82 */ /* 0x000e620000000a00 */
[----:B------:R-:W2:Y:S01]  /*0120*/  LDG.E R6, desc[UR4][R6.64] ;  /* 0x0000000406067981 */ /* 0x000ea2000c1e1900 */
[----:B---3--:R-:W-:-:S05]  /*0130*/  IMAD.WIDE R10, R9, 0x4, R10 ;  /* 0x00000004090a7825 */ /* 0x008fca00078e020a */
[----:B------:R-:W3:Y:S01]  /*0140*/  LDG.E R8, desc[UR4][R10.64] ;  /* 0x000000040a087981 */ /* 0x000ee2000c1e1900 */
[----:B-1----:R-:W-:-:S04]  /*0150*/  IMAD.WIDE R4, R9, 0x4, R4 ;  /* 0x0000000409047825 */ /* 0x002fc800078e0204 */
[-C--:B0-----:R-:W-:Y:S01]  /*0160*/  FMUL R15, R0, R13.reuse ;  /* 0x0000000d000f7220 */ /* 0x081fe20000400000 */
[-C--:B--2---:R-:W-:Y:S01]  /*0170*/  FMUL R0, R6, R13.reuse ;  /* 0x0000000d06007220 */ /* 0x084fe20000400000 */
[----:B---3--:R-:W-:Y:S01]  /*0180*/  FMUL R17, R8, R13 ;  /* 0x0000000d08117220 */ /* 0x008fe20000400000 */
[----:B------:R-:W-:-:S03]  /*0190*/  FADD R8, -R13, 1 ;  /* 0x3f8000000d087421 */ /* 0x000fc60000000100 */
[C---:B------:R-:W-:Y:S01]  /*01a0*/  FFMA R0, R6.reuse, R0, R17 ;  /* 0x0000000006007223 */ /* 0x040fe20000000011 */
[----:B------:R-:W-:Y:S02]  /*01b0*/  FFMA R8, R6, R8, R15 ;  /* 0x0000000806087223 */ /* 0x000fe4000000000f */
[----:B------:R-:W0:Y:S02]  /*01c0*/  LDC R6, c[0x0][0x3b0] ;  /* 0x0000ec00ff067b82 */ /* 0x000e240000000800 */
[----:B------:R1:W-:Y:S04]  /*01d0*/  STG.E desc[UR4][R10.64], R0 ;  /* 0x000000000a007986 */ /* 0x0003e8000c101904 */
[----:B------:R1:W-:Y:S04]  /*01e0*/  STG.E desc[UR4][R2.64], R8 ;  /* 0x0000000802007986 */ /* 0x0003e8000c101904 */
[----:B------:R-:W2:Y:S01]  /*01f0*/  LDG.E R7, desc[UR4][R4.64] ;  /* 0x0000000404077981 */ /* 0x000ea2000c1e1900 */
[----:B------:R-:W-:Y:S01]  /*0200*/  VIADD R14, R0, 0xf3000000 ;  /* 0xf3000000000e7836 */ /* 0x000fe20000000000 */
[----:B------:R-:W3:Y:S04]  /*0210*/  F2F.F64.F32 R12, R12 ;  /* 0x0000000c000c7310 */ /* 0x000ee80000201800 */
[----:B------:R-:W-:Y:S01]  /*0220*/  ISETP.GT.U32.AND P0, PT, R14, 0x727fffff, PT ;  /* 0x727fffff0e00780c */ /* 0x000fe20003f04070 */
[----:B0-----:R-:W-:-:S03]  /*0230*/  FADD R6, -R6, 1 ;  /* 0x3f80000006067421 */ /* 0x001fc60000000100 */
[----:B------:R1:W0:Y:S01]  /*0240*/  MUFU.RSQ R9, R0 ;  /* 0x0000000000097308 */ /* 0x0002220000001400 */
[----:B------:R-:W-:Y:S01]  /*0250*/  BSSY.RECONVERGENT B0, `(.L_x_16) ;  /* 0x000000b000007945 */ /* 0x000fe20003800200 */
[----:B--2---:R-:W-:-:S06]  /*0260*/  FMUL R6, R6, R7 ;  /* 0x0000000706067220 */ /* 0x004fcc0000400000 */
[----:B------:R-:W2:Y:S01]  /*0270*/  F2F.F64.F32 R6, R6 ;  /* 0x0000000600067310 */ /* 0x000ea20000201800 */
[----:B01-3--:R-:W-:Y:S05]  /*0280*/  @!P0 BRA `(.L_x_17) ;  /* 0x00000000000c8947 */ /* 0x00bfea0003800000 */
[----:B------:R-:W-:-:S07]  /*0290*/  MOV R14, 0x2b0 ;  /* 0x000002b0000e7802 */ /* 0x000fce0000000f00 */
[----:B--2---:R-:W-:Y:S05]  /*02a0*/  CALL.REL.NOINC `($__internal_2_$__cuda_sm20_sqrt_rn_f32_slowpath) ;  /* 0x0000000800007944 */ /* 0x004fea0003c00000 */
[----:B------:R-:W-:Y:S05]  /*02b0*/  BRA `(.L_x_18) ;  /* 0x0000000000107947 */ /* 0x000fea0003800000 */
.L_x_17:
[----:B------:R-:W-:Y:S01]  /*02c0*/  FMUL.FTZ R3, R0, R9 ;  /* 0x0000000900037220 */ /* 0x000fe20000410000 */
[----:B------:R-:W-:-:S03]  /*02d0*/  FMUL.FTZ R9, R9, 0.5 ;  /* 0x3f00000009097820 */ /* 0x000fc60000410000 */
[----:B------:R-:W-:-:S04]  /*02e0*/  FFMA R0, -R3, R3, R0 ;  /* 0x0000000303007223 */ /* 0x000fc80000000100 */
[----:B------:R-:W-:-:S07]  /*02f0*/  FFMA R0, R0, R9, R3 ;  /* 0x0000000900007223 */ /* 0x000fce0000000003 */
.L_x_18:
[----:B------:R-:W-:Y:S05]  /*0300*/  BSYNC.RECONVERGENT B0 ;  /* 0x0000000000007941 */ /* 0x000fea0003800200 */
.L_x_16:
[----:B------:R-:W0:Y:S01]  /*0310*/  F2F.F64.F32 R10, R0 ;  /* 0x00000000000a7310 */ /* 0x000e220000201800 */
[----:B------:R-:W-:Y:S01]  /*0320*/  UMOV UR6, 0x88e368f1 ;  /* 0x88e368f100067882 */ /* 0x000fe20000000000 */
[----:B------:R-:W-:Y:S01]  /*0330*/  UMOV UR7, 0x3ee4f8b5 ;  /* 0x3ee4f8b500077882 */ /* 0x000fe20000000000 */
[----:B------:R-:W-:Y:S01]  /*0340*/  IMAD.MOV.U32 R2, RZ, RZ, 0x1 ;  /* 0x00000001ff027424 */ /* 0x000fe200078e00ff */
[----:B------:R-:W-:Y:S01]  /*0350*/  FSETP.GEU.AND P1, PT, |R13|, 6.5827683646048100446e-37, PT ;  /* 0x036000000d00780b */ /* 0x000fe20003f2e200 */
[----:B------:R-:W-:Y:S01]  /*0360*/  BSSY.RECONVERGENT B0, `(.L_x_19) ;  /* 0x0000012000007945 */ /* 0x000fe20003800200 */
[----:B0-----:R-:W-:-:S06]  /*0370*/  DADD R10, R10, UR6 ;  /* 0x000000060a0a7e29 */ /* 0x001fcc0008000000 */
[----:B------:R-:W0:Y:S02]  /*0380*/  MUFU.RCP64H R3, R11 ;  /* 0x0000000b00037308 */ /* 0x000e240000001800 */
[----:B0-----:R-:W-:-:S08]  /*0390*/  DFMA R14, -R10, R2, 1 ;  /* 0x3ff000000a0e742b */ /* 0x001fd00000000102 */
[----:B------:R-:W-:-:S08]  /*03a0*/  DFMA R14, R14, R14, R14 ;  /* 0x0000000e0e0e722b */ /* 0x000fd0000000000e */
[----:B------:R-:W-:-:S08]  /*03b0*/  DFMA R14, R2, R14, R2 ;  /* 0x0000000e020e722b */ /* 0x000fd00000000002 */
[----:B------:R-:W-:-:S08]  /*03c0*/  DFMA R2, -R10, R14, 1 ;  /* 0x3ff000000a02742b */ /* 0x000fd0000000010e */
[----:B------:R-:W-:-:S08]  /*03d0*/  DFMA R2, R14, R2, R14 ;  /* 0x000000020e02722b */ /* 0x000fd0000000000e */
[----:B------:R-:W-:-:S08]  /*03e0*/  DMUL R14, R12, R2 ;  /* 0x000000020c0e7228 */ /* 0x000fd00000000000 */
[----:B------:R-:W-:-:S08]  /*03f0*/  DFMA R16, -R10, R14, R12 ;  /* 0x0000000e0a10722b */ /* 0x000fd0000000010c */
[----:B------:R-:W-:-:S10]  /*0400*/  DFMA R2, R2, R16, R14 ;  /* 0x000000100202722b */ /* 0x000fd4000000000e */
[----:B------:R-:W-:-:S05]  /*0410*/  FFMA R0, RZ, R11, R3 ;  /* 0x0000000bff007223 */ /* 0x000fca0000000003 */
[----:B------:R-:W-:-:S13]  /*0420*/  FSETP.GT.AND P0, PT, |R0|, 1.469367938527859385e-39, PT ;  /* 0x001000000000780b */ /* 0x000fda0003f04200 */
[----:B------:R-:W-:Y:S05]  /*0430*/  @P0 BRA P1, `(.L_x_20) ;  /* 0x0000000000100947 */ /* 0x000fea0000800000 */
[----:B------:R-:W-:-:S07]  /*0440*/  MOV R0, 0x460 ;  /* 0x0000046000007802 */ /* 0x000fce0000000f00 */
[----:B--2---:R-:W-:Y:S05]  /*0450*/  CALL.REL.NOINC `($__internal_1_$__cuda_sm20_div_rn_f64_full) ;  /* 0x0000000000207944 */ /* 0x004fea0003c00000 */
[----:B------:R-:W-:Y:S02]  /*0460*/  IMAD.MOV.U32 R2, RZ, RZ, R18 ;  /* 0x000000ffff027224 */ /* 0x000fe400078e0012 */
[----:B------:R-:W-:-:S07]  /*0470*/  IMAD.MOV.U32 R3, RZ, RZ, R19 ;  /* 0x000000ffff037224 */ /* 0x000fce00078e0013 */
.L_x_20:
[----:B------:R-:W-:Y:S05]  /*0480*/  BSYNC.RECONVERGENT B0 ;  /* 0x0000000000007941 */ /* 0x000fea0003800200 */
.L_x_19:
[----:B------:R-:W2:Y:S02]  /*0490*/  F2F.F64.F32 R8, R8 ;  /* 0x0000000800087310 */ /* 0x000ea40000201800 */
[----:B--2---:R-:W-:-:S10]  /*04a0*/  DFMA R6, R8, -R2, R6 ;  /* 0x800000020806722b */ /* 0x004fd40000000006 */
[----:B------:R-:W0:Y:S02]  /*04b0*/  F2F.F32.F64 R7, R6 ;  /* 0x0000000600077310 */ /* 0x000e240000301000 */
[----:B0-----:R-:W-:Y:S01]  /*04c0*/  STG.E desc[UR4][R4.64], R7 ;  /* 0x0000000704007986 */ /* 0x001fe2000c101904 */
[----:B------:R-:W-:Y:S05]  /*04d0*/  EXIT ;  /* 0x000000000000794d */ /* 0x000fea0003800000 */
        .weak           $__internal_1_$__cuda_sm20_div_rn_f64_full
        .type           $__internal_1_$__cuda_sm20_div_rn_f64_full,@function
        .size           $__internal_1_$__cuda_sm20_div_rn_f64_full,($__internal_2_$__cuda_sm20_sqrt_rn_f32_slowpath - $__internal_1_$__cuda_sm20_div_rn_f64_full)
$__internal_1_$__cuda_sm20_div_rn_f64_full:
[C---:B------:R-:W-:Y:S01]  /*04e0*/  FSETP.GEU.AND P0, PT, |R11|.reuse, 1.469367938527859385e-39, PT ;  /* 0x001000000b00780b */ /* 0x040fe20003f0e200 */
[----:B------:R-:W-:Y:S01]  /*04f0*/  IMAD.MOV.U32 R16, RZ, RZ, 0x1 ;  /* 0x00000001ff107424 */ /* 0x000fe200078e00ff */
[C---:B------:R-:W-:Y:S01]  /*0500*/  LOP3.LUT R2, R11.reuse, 0x800fffff, RZ, 0xc0, !PT ;  /* 0x800fffff0b027812 */ /* 0x040fe200078ec0ff */
[----:B------:R-:W-:Y:S01]  /*0510*/  IMAD.MOV.U32 R22, RZ, RZ, 0x1ca00000 ;  /* 0x1ca00000ff167424 */ /* 0x000fe200078e00ff */
[----:B------:R-:W-:Y:S02]  /*0520*/  LOP3.LUT R20, R11, 0x7ff00000, RZ, 0xc0, !PT ;  /* 0x7ff000000b147812 */ /* 0x000fe400078ec0ff */
[----:B------:R-:W-:Y:S02]  /*0530*/  LOP3.LUT R3, R2, 0x3ff00000, RZ, 0xfc, !PT ;  /* 0x3ff0000002037812 */ /* 0x000fe400078efcff */
[----:B------:R-:W-:Y:S02]  /*0540*/  MOV R2, R10 ;  /* 0x0000000a00027202 */ /* 0x000fe40000000f00 */
[----:B------:R-:W-:-:S03]  /*0550*/  LOP3.LUT R9, R13, 0x7ff00000, RZ, 0xc0, !PT ;  /* 0x7ff000000d097812 */ /* 0x000fc600078ec0ff */
[----:B------:R-:W-:Y:S01]  /*0560*/  @!P0 DMUL R2, R10, 8.98846567431157953865e+307 ;  /* 0x7fe000000a028828 */ /* 0x000fe20000000000 */
[----:B------:R-:W-:Y:S01]  /*0570*/  ISETP.GE.U32.AND P1, PT, R9, R20, PT ;  /* 0x000000140900720c */ /* 0x000fe20003f26070 */
[----:B------:R-:W-:-:S04]  /*0580*/  IMAD.MOV.U32 R23, RZ, RZ, R9 ;  /* 0x000000ffff177224 */ /* 0x000fc800078e0009 */
[----:B------:R-:W0:Y:S02]  /*0590*/  MUFU.RCP64H R17, R3 ;  /* 0x0000000300117308 */ /* 0x000e240000001800 */
[----:B0-----:R-:W-:-:S08]  /*05a0*/  DFMA R14, R16, -R2, 1 ;  /* 0x3ff00000100e742b */ /* 0x001fd00000000802 */
[----:B------:R-:W-:-:S08]  /*05b0*/  DFMA R14, R14, R14, R14 ;  /* 0x0000000e0e0e722b */ /* 0x000fd0000000000e */
[----:B------:R-:W-:Y:S01]  /*05c0*/  DFMA R16, R16, R14, R16 ;  /* 0x0000000e1010722b */ /* 0x000fe20000000010 */
[----:B------:R-:W-:Y:S01]  /*05d0*/  SEL R15, R22, 0x63400000, !P1 ;  /* 0x63400000160f7807 */ /* 0x000fe20004800000 */
[----:B------:R-:W-:Y:S01]  /*05e0*/  IMAD.MOV.U32 R14, RZ, RZ, R12 ;  /* 0x000000ffff0e7224 */ /* 0x000fe200078e000c */
[----:B------:R-:W-:Y:S02]  /*05f0*/  FSETP.GEU.AND P1, PT, |R13|, 1.469367938527859385e-39, PT ;  /* 0x001000000d00780b */ /* 0x000fe40003f2e200 */
[----:B------:R-:W-:-:S03]  /*0600*/  LOP3.LUT R15, R15, 0x800fffff, R13, 0xf8, !PT ;  /* 0x800fffff0f0f7812 */ /* 0x000fc600078ef80d */
[----:B------:R-:W-:-:S08]  /*0610*/  DFMA R18, R16, -R2, 1 ;  /* 0x3ff000001012742b */ /* 0x000fd00000000802 */
[----:B------:R-:W-:Y:S01]  /*0620*/  DFMA R16, R16, R18, R16 ;  /* 0x000000121010722b */ /* 0x000fe20000000010 */
[----:B------:R-:W-:Y:S10]  /*0630*/  @P1 BRA `(.L_x_21) ;  /* 0x0000000000201947 */ /* 0x000ff40003800000 */
[----:B------:R-:W-:-:S04]  /*0640*/  LOP3.LUT R18, R11, 0x7ff00000, RZ, 0xc0, !PT ;  /* 0x7ff000000b127812 */ /* 0x000fc800078ec0ff */
[----:B------:R-:W-:Y:S02]  /*0650*/  ISETP.GE.U32.AND P1, PT, R9, R18, PT ;  /* 0x000000120900720c */ /* 0x000fe40003f26070 */
[----:B------:R-:W-:Y:S02]  /*0660*/  MOV R18, RZ ;  /* 0x000000ff00127202 */ /* 0x000fe40000000f00 */
[----:B------:R-:W-:-:S04]  /*0670*/  SEL R19, R22, 0x63400000, !P1 ;  /* 0x6340000016137807 */ /* 0x000fc80004800000 */
[----:B------:R-:W-:-:S04]  /*0680*/  LOP3.LUT R19, R19, 0x80000000, R13, 0xf8, !PT ;  /* 0x8000000013137812 */ /* 0x000fc800078ef80d */
[----:B------:R-:W-:-:S06]  /*0690*/  LOP3.LUT R19, R19, 0x100000, RZ, 0xfc, !PT ;  /* 0x0010000013137812 */ /* 0x000fcc00078efcff */
[----:B------:R-:W-:-:S10]  /*06a0*/  DFMA R14, R14, 2, -R18 ;  /* 0x400000000e0e782b */ /* 0x000fd40000000812 */
[----:B------:R-:W-:-:S07]  /*06b0*/  LOP3.LUT R23, R15, 0x7ff00000, RZ, 0xc0, !PT ;  /* 0x7ff000000f177812 */ /* 0x000fce00078ec0ff */
.L_x_21:
[----:B------:R-:W-:Y:S01]  /*06c0*/  IMAD.MOV.U32 R24, RZ, RZ, R20 ;  /* 0x000000ffff187224 */ /* 0x000fe200078e0014 */
[----:B------:R-:W-:Y:S01]  /*06d0*/  @!P0 LOP3.LUT R24, R3, 0x7ff00000, RZ, 0xc0, !PT ;  /* 0x7ff0000003188812 */ /* 0x000fe200078ec0ff */
[----:B------:R-:W-:Y:S01]  /*06e0*/  VIADD R25, R23, 0xffffffff ;  /* 0xffffffff17197836 */ /* 0x000fe20000000000 */
[----:B------:R-:W-:Y:S01]  /*06f0*/  DMUL R18, R16, R14 ;  /* 0x0000000e10127228 */ /* 0x000fe20000000000 */
[----:B------:R-:W-:Y:S03]  /*0700*/  BSSY.RECONVERGENT B1, `(.L_x_22) ;  /* 0x0000037000017945 */ /* 0x000fe60003800200 */
[----:B------:R-:W-:Y:S01]  /*0710*/  ISETP.GT.U32.AND P0, PT, R25, 0x7feffffe, PT ;  /* 0x7feffffe1900780c */ /* 0x000fe20003f04070 */
[----:B------:R-:W-:-:S03]  /*0720*/  VIADD R25, R24, 0xffffffff ;  /* 0xffffffff18197836 */ /* 0x000fc60000000000 */
[----:B------:R-:W-:Y:S02]  /*0730*/  DFMA R20, R18, -R2, R14 ;  /* 0x800000021214722b */ /* 0x000fe4000000000e */
[----:B------:R-:W-:-:S06]  /*0740*/  ISETP.GT.U32.OR P0, PT, R25, 0x7feffffe, P0 ;  /* 0x7feffffe1900780c */ /* 0x000fcc0000704470 */
[----:B------:R-:W-:-:S07]  /*0750*/  DFMA R16, R16, R20, R18 ;  /* 0x000000141010722b */ /* 0x000fce0000000012 */
[----:B------:R-:W-:Y:S05]  /*0760*/  @P0 BRA `(.L_x_23) ;  /* 0x00000000006c0947 */ /* 0x000fea0003800000 */
[----:B------:R-:W-:-:S04]  /*0770*/  LOP3.LUT R18, R11, 0x7ff00000, RZ, 0xc0, !PT ;  /* 0x7ff000000b127812 */ /* 0x000fc800078ec0ff */
[CC--:B------:R-:W-:Y:S02]  /*0780*/  VIADDMNMX R12, R9.reuse, -R18.reuse, 0xb9600000, !PT ;  /* 0xb9600000090c7446 */ /* 0x0c0fe40007800912 */
[----:B------:R-:W-:Y:S02]  /*0790*/  ISETP.GE.U32.AND P0, PT, R9, R18, PT ;  /* 0x000000120900720c */ /* 0x000fe40003f06070 */
[----:B------:R-:W-:Y:S01]  /*07a0*/  VIMNMX R9, PT, PT, R12, 0x46a00000, PT ;  /* 0x46a000000c097848 */ /* 0x000fe20003fe0100 */
[----:B------:R-:W-:Y:S01]  /*07b0*/  IMAD.MOV.U32 R12, RZ, RZ, RZ ;  /* 0x000000ffff0c7224 */ /* 0x000fe200078e00ff */
[----:B------:R-:W-:-:S05]  /*07c0*/  SEL R22, R22, 0x63400000, !P0 ;  /* 0x6340000016167807 */ /* 0x000fca0004000000 */
[----:B------:R-:W-:-:S05]  /*07d0*/  IMAD.IADD R9, R9, 0x1, -R22 ;  /* 0x0000000109097824 */ /* 0x000fca00078e0a16 */
[----:B------:R-:W-:-:S06]  /*07e0*/  IADD3 R13, PT, PT, R9, 0x7fe00000, RZ ;  /* 0x7fe00000090d7810 */ /* 0x000fcc0007ffe0ff */
[----:B------:R-:W-:-:S10]  /*07f0*/  DMUL R18, R16, R12 ;  /* 0x0000000c10127228 */ /* 0x000fd40000000000 */
[----:B------:R-:W-:-:S13]  /*0800*/  FSETP.GTU.AND P0, PT, |R19|, 1.469367938527859385e-39, PT ;  /* 0x001000001300780b */ /* 0x000fda0003f0c200 */
[----:B------:R-:W-:Y:S05]  /*0810*/  @P0 BRA `(.L_x_24) ;  /* 0x0000000000940947 */ /* 0x000fea0003800000 */
[----:B------:R-:W-:Y:S01]  /*0820*/  DFMA R2, R16, -R2, R14 ;  /* 0x800000021002722b */ /* 0x000fe2000000000e */
[----:B------:R-:W-:-:S09]  /*0830*/  IMAD.MOV.U32 R12, RZ, RZ, RZ ;  /* 0x000000ffff0c7224 */ /* 0x000fd200078e00ff */
[C---:B------:R-:W-:Y:S02]  /*0840*/  FSETP.NEU.AND P0, PT, R3.reuse, RZ, PT ;  /* 0x000000ff0300720b */ /* 0x040fe40003f0d000 */
[----:B------:R-:W-:-:S04]  /*0850*/  LOP3.LUT R11, R3, 0x80000000, R11, 0x48, !PT ;  /* 0x80000000030b7812 */ /* 0x000fc800078e480b */
[----:B------:R-:W-:-:S07]  /*0860*/  LOP3.LUT R13, R11, R13, RZ, 0xfc, !PT ;  /* 0x0000000d0b0d7212 */ /* 0x000fce00078efcff */
[----:B------:R-:W-:Y:S05]  /*0870*/  @!P0 BRA `(.L_x_24) ;  /* 0x00000000007c8947 */ /* 0x000fea0003800000 */
[----:B------:R-:W-:Y:S01]  /*0880*/  IMAD.MOV R3, RZ, RZ, -R9 ;  /* 0x000000ffff037224 */ /* 0x000fe200078e0a09 */
[----:B------:R-:W-:Y:S01]  /*0890*/  DMUL.RP R12, R16, R12 ;  /* 0x0000000c100c7228 */ /* 0x000fe20000008000 */
[----:B------:R-:W-:Y:S01]  /*08a0*/  IMAD.MOV.U32 R2, RZ, RZ, RZ ;  /* 0x000000ffff027224 */ /* 0x000fe200078e00ff */
[----:B------:R-:W-:-:S05]  /*08b0*/  IADD3 R9, PT, PT, -R9, -0x43300000, RZ ;  /* 0xbcd0000009097810 */ /* 0x000fca0007ffe1ff */
[----:B------:R-:W-:-:S03]  /*08c0*/  DFMA R2, R18, -R2, R16 ;  /* 0x800000021202722b */ /* 0x000fc60000000010 */
[----:B------:R-:W-:-:S07]  /*08d0*/  LOP3.LUT R11, R13, R11, RZ, 0x3c, !PT ;  /* 0x0000000b0d0b7212 */ /* 0x000fce00078e3cff */
[----:B------:R-:W-:-:S04]  /*08e0*/  FSETP.NEU.AND P0, PT, |R3|, R9, PT ;  /* 0x000000090300720b */ /* 0x000fc80003f0d200 */
[----:B------:R-:W-:Y:S02]  /*08f0*/  FSEL R18, R12, R18, !P0 ;  /* 0x000000120c127208 */ /* 0x000fe40004000000 */
[----:B------:R-:W-:Y:S01]  /*0900*/  FSEL R19, R11, R19, !P0 ;  /* 0x000000130b137208 */ /* 0x000fe20004000000 */
[----:B------:R-:W-:Y:S06]  /*0910*/  BRA `(.L_x_24) ;  /* 0x0000000000547947 */ /* 0x000fec0003800000 */
.L_x_23:
[----:B------:R-:W-:-:S14]  /*0920*/  DSETP.NAN.AND P0, PT, R12, R12, PT ;  /* 0x0000000c0c00722a */ /* 0x000fdc0003f08000 */
[----:B------:R-:W-:Y:S05]  /*0930*/  @P0 BRA `(.L_x_25) ;  /* 0x0000000000440947 */ /* 0x000fea0003800000 */
[----:B------:R-:W-:-:S14]  /*0940*/  DSETP.NAN.AND P0, PT, R10, R10, PT ;  /* 0x0000000a0a00722a */ /* 0x000fdc0003f08000 */
[----:B------:R-:W-:Y:S05]  /*0950*/  @P0 BRA `(.L_x_26) ;  /* 0x0000000000300947 */ /* 0x000fea0003800000 */
[----:B------:R-:W-:Y:S01]  /*0960*/  ISETP.NE.AND P0, PT, R23, R24, PT ;  /* 0x000000181700720c */ /* 0x000fe20003f05270 */
[----:B------:R-:W-:Y:S01]  /*0970*/  IMAD.MOV.U32 R19, RZ, RZ, -0x80000 ;  /* 0xfff80000ff137424 */ /* 0x000fe200078e00ff */
[----:B------:R-:W-:-:S11]  /*0980*/  MOV R18, 0x0 ;  /* 0x0000000000127802 */ /* 0x000fd60000000f00 */
[----:B------:R-:W-:Y:S05]  /*0990*/  @!P0 BRA `(.L_x_24) ;  /* 0x0000000000348947 */ /* 0x000fea0003800000 */
[----:B------:R-:W-:Y:S02]  /*09a0*/  ISETP.NE.AND P0, PT, R23, 0x7ff00000, PT ;  /* 0x7ff000001700780c */ /* 0x000fe40003f05270 */
[----:B------:R-:W-:Y:S02]  /*09b0*/  LOP3.LUT R19, R13, 0x80000000, R11, 0x48, !PT ;  /* 0x800000000d137812 */ /* 0x000fe400078e480b */
[----:B------:R-:W-:-:S13]  /*09c0*/  ISETP.EQ.OR P0, PT, R24, RZ, !P0 ;  /* 0x000000ff1800720c */ /* 0x000fda0004702670 */
[----:B------:R-:W-:Y:S01]  /*09d0*/  @P0 LOP3.LUT R2, R19, 0x7ff00000, RZ, 0xfc, !PT ;  /* 0x7ff0000013020812 */ /* 0x000fe200078efcff */
[----:B------:R-:W-:Y:S02]  /*09e0*/  @!P0 IMAD.MOV.U32 R18, RZ, RZ, RZ ;  /* 0x000000ffff128224 */ /* 0x000fe400078e00ff */
[----:B------:R-:W-:Y:S01]  /*09f0*/  @P0 IMAD.MOV.U32 R18, RZ, RZ, RZ ;  /* 0x000000ffff120224 */ /* 0x000fe200078e00ff */
[----:B------:R-:W-:Y:S01]  /*0a00*/  @P0 MOV R19, R2 ;  /* 0x0000000200130202 */ /* 0x000fe20000000f00 */
[----:B------:R-:W-:Y:S06]  /*0a10*/  BRA `(.L_x_24) ;  /* 0x0000000000147947 */ /* 0x000fec0003800000 */
.L_x_26:
[----:B------:R-:W-:Y:S01]  /*0a20*/  LOP3.LUT R19, R11, 0x80000, RZ, 0xfc, !PT ;  /* 0x000800000b137812 */ /* 0x000fe200078efcff */
[----:B------:R-:W-:Y:S01]  /*0a30*/  IMAD.MOV.U32 R18, RZ, RZ, R10 ;  /* 0x000000ffff127224 */ /* 0x000fe200078e000a */
[----:B------:R-:W-:Y:S06]  /*0a40*/  BRA `(.L_x_24) ;  /* 0x0000000000087947 */ /* 0x000fec0003800000 */
.L_x_25:
[----:B------:R-:W-:Y:S01]  /*0a50*/  LOP3.LUT R19, R13, 0x80000, RZ, 0xfc, !PT ;  /* 0x000800000d137812 */ /* 0x000fe200078efcff */
[----:B------:R-:W-:-:S07]  /*0a60*/  IMAD.MOV.U32 R18, RZ, RZ, R12 ;  /* 0x000000ffff127224 */ /* 0x000fce00078e000c */
.L_x_24:
[----:B------:R-:W-:Y:S05]  /*0a70*/  BSYNC.RECONVERGENT B1 ;  /* 0x0000000000017941 */ /* 0x000fea0003800200 */
.L_x_22:
[----:B------:R-:W-:Y:S02]  /*0a80*/  HFMA2 R3, -RZ, RZ, 0, 0 ;  /* 0x00000000ff037431 */ /* 0x000fe400000001ff */
[----:B------:R-:W-:-:S04]  /*0a90*/  IMAD.MOV.U32 R2, RZ, RZ, R0 ;  /* 0x000000ffff027224 */ /* 0x000fc800078e0000 */
[----:B------:R-:W-:Y:S05]  /*0aa0*/  RET.REL.NODEC R2 `(_Z13kernal_updatePfS_S_S_iifff) ;  /* 0xfffffff402547950 */ /* 0x000fea0003c3ffff */
        .weak           $__internal_2_$__cuda_sm20_sqrt_rn_f32_slowpath
        .type           $__internal_2_$__cuda_sm20_sqrt_rn_f32_slowpath,@function
        .size           $__internal_2_$__cuda_sm20_sqrt_rn_f32_slowpath,(.L_x_82 - $__internal_2_$__cuda_sm20_sqrt_rn_f32_slowpath)
$__internal_2_$__cuda_sm20_sqrt_rn_f32_slowpath:
[----:B------:R-:W-:-:S13]  /*0ab0*/  LOP3.LUT P0, RZ, R0, 0x7fffffff, RZ, 0xc0, !PT ;  /* 0x7fffffff00ff7812 */ /* 0x000fda000780c0ff */
[----:B------:R-:W-:Y:S01]  /*0ac0*/  @!P0 IMAD.MOV.U32 R2, RZ, RZ, R0 ;  /* 0x000000ffff028224 */ /* 0x000fe200078e0000 */
[----:B------:R-:W-:Y:S06]  /*0ad0*/  @!P0 BRA `(.L_x_27) ;  /* 0x0000000000408947 */ /* 0x000fec0003800000 */
[----:B------:R-:W-:-:S13]  /*0ae0*/  FSETP.GEU.FTZ.AND P0, PT, R0, RZ, PT ;  /* 0x000000ff0000720b */ /* 0x000fda0003f1e000 */
[----:B------:R-:W-:Y:S01]  /*0af0*/  @!P0 IMAD.MOV.U32 R2, RZ, RZ, 0x7fffffff ;  /* 0x7fffffffff028424 */ /* 0x000fe200078e00ff */
[----:B------:R-:W-:Y:S06]  /*0b00*/  @!P0 BRA `(.L_x_27) ;  /* 0x0000000000348947 */ /* 0x000fec0003800000 */
[----:B------:R-:W-:-:S13]  /*0b10*/  FSETP.GTU.FTZ.AND P0, PT, |R0|, +INF , PT ;  /* 0x7f8000000000780b */ /* 0x000fda0003f1c200 */
[----:B------:R-:W-:Y:S01]  /*0b20*/  @P0 FADD.FTZ R2, R0, 1 ;  /* 0x3f80000000020421 */ /* 0x000fe20000010000 */
[----:B------:R-:W-:Y:S06]  /*0b30*/  @P0 BRA `(.L_x_27) ;  /* 0x0000000000280947 */ /* 0x000fec0003800000 */
[----:B------:R-:W-:-:S13]  /*0b40*/  FSETP.NEU.FTZ.AND P0, PT, |R0|, +INF , PT ;  /* 0x7f8000000000780b */ /* 0x000fda0003f1d200 */
[----:B------:R-:W-:-:S04]  /*0b50*/  @P0 FFMA R3, R0, 1.84467440737095516160e+19, RZ ;  /* 0x5f80000000030823 */ /* 0x000fc800000000ff */
[----:B------:R-:W0:Y:S02]  /*0b60*/  @P0 MUFU.RSQ R2, R3 ;  /* 0x0000000300020308 */ /* 0x000e240000001400 */
[----:B0-----:R-:W-:Y:S01]  /*0b70*/  @P0 FMUL.FTZ R10, R3, R2 ;  /* 0x00000002030a0220 */ /* 0x001fe20000410000 */
[----:B------:R-:W-:Y:S01]  /*0b80*/  @P0 FMUL.FTZ R11, R2, 0.5 ;  /* 0x3f000000020b0820 */ /* 0x000fe20000410000 */
[----:B------:R-:W-:Y:S02]  /*0b90*/  @!P0 IMAD.MOV.U32 R2, RZ, RZ, R0 ;  /* 0x000000ffff028224 */ /* 0x000fe400078e0000 */
[----:B------:R-:W-:-:S04]  /*0ba0*/  @P0 FADD.FTZ R9, -R10, -RZ ;  /* 0x800000ff0a090221 */ /* 0x000fc80000010100 */
[----:B------:R-:W-:-:S04]  /*0bb0*/  @P0 FFMA R9, R10, R9, R3 ;  /* 0x000000090a090223 */ /* 0x000fc80000000003 */
[----:B------:R-:W-:-:S04]  /*0bc0*/  @P0 FFMA R9, R9, R11, R10 ;  /* 0x0000000b09090223 */ /* 0x000fc8000000000a */
[----:B------:R-:W-:-:S07]  /*0bd0*/  @P0 FMUL.FTZ R2, R9, 2.3283064365386962891e-10 ;  /* 0x2f80000009020820 */ /* 0x000fce0000410000 */
.L_x_27:
[----:B------:R-:W-:Y:S01]  /*0be0*/  MOV R0, R2 ;  /* 0x0000000200007202 */ /* 0x000fe20000000f00 */
[----:B------:R-:W-:Y:S02]  /*0bf0*/  IMAD.MOV.U32 R2, RZ, RZ, R14 ;  /* 0x000000ffff027224 */ /* 0x000fe400078e000e */
[----:B------:R-:W-:-:S04]  /*0c00*/  IMAD.MOV.U32 R3, RZ, RZ, 0x0 ;  /* 0x00000000ff037424 */ /* 0x000fc800078e00ff */
[----:B------:R-:W-:Y:S05]  /*0c10*/  RET.REL.NODEC R2 `(_Z13kernal_updatePfS_S_S_iifff) ;  /* 0xfffffff002f87950 */ /* 0x000fea0003c3ffff */
.L_x_28:
        /* <DEDUP_REMOVED lines=14> */
.L_x_82:


//--------------------- .text._Z22kernal_computegradientPfS_S_S_iS_iii --------------------------
	.section	.text._Z22kernal_computegradientPfS_S_S_iS_iii,"ax",@progbits
	.align	128
        .global         _Z22kernal_computegradientPfS_S_S_iS_iii
        .type           _Z22kernal_computegradientPfS_S_S_iS_iii,@function
        .size           _Z22kernal_computegradientPfS_S_S_iS_iii,(.L_x_83 - _Z22kernal_computegradientPfS_S_S_iS_iii)
        .other          _Z22kernal_computegradientPfS_S_S_iS_iii,@"STO_CUDA_ENTRY STV_DEFAULT"
_Z22kernal_computegradientPfS_S_S_iS_iii:
.text._Z22kernal_computegradientPfS_S_S_iS_iii:
[----:B------:R-:W-:Y:S08]  /*0000*/  LDC R1, c[0x0][0x37c] ;  /* 0x0000df00ff017b82 */ /* 0x000ff00000000800 */
[----:B------:R-:W0:Y:S01]  /*0010*/  LDC R7, c[0x0][0x3b8] ;  /* 0x0000ee00ff077b82 */ /* 0x000e220000000800 */
[----:B------:R-:W1:Y:S01]  /*0020*/  S2R R8, SR_TID.X ;  /* 0x0000000000087919 */ /* 0x000e620000002100 */
[----:B------:R-:W2:Y:S01]  /*0030*/  LDCU UR8, c[0x0][0x3a0] ;  /* 0x00007400ff0877ac */ /* 0x000ea20008000800 */
[----:B------:R-:W-:Y:S01]  /*0040*/  BSSY.RECONVERGENT B0, `(.L_x_29) ;  /* 0x0000061000007945 */ /* 0x000fe20003800200 */
[----:B------:R-:W3:Y:S04]  /*0050*/  LDCU.64 UR6, c[0x0][0x358] ;  /* 0x00006b00ff0677ac */ /* 0x000ee80008000a00 */
[----:B------:R-:W1:Y:S08]  /*0060*/  S2UR UR4, SR_CTAID.X ;  /* 0x00000000000479c3 */ /* 0x000e700000002500 */
[----:B------:R-:W1:Y:S01]  /*0070*/  LDC R9, c[0x0][0x360] ;  /* 0x0000d800ff097b82 */ /* 0x000e620000000800 */
[----:B0-----:R-:W-:-:S07]  /*0080*/  IABS R5, R7 ;  /* 0x0000000700057213 */ /* 0x001fce0000000000 */
[----:B------:R-:W0:Y:S01]  /*0090*/  S2UR UR5, SR_CgaCtaId ;  /* 0x00000000000579c3 */ /* 0x000e220000008800 */
[----:B------:R-:W4:Y:S01]  /*00a0*/  I2F.RP R4, R5 ;  /* 0x0000000500047306 */ /* 0x000f220000209400 */
[----:B-1----:R-:W-:Y:S01]  /*00b0*/  IMAD R0, R9, UR4, R8 ;  /* 0x0000000409007c24 */ /* 0x002fe2000f8e0208 */
[----:B------:R-:W-:-:S06]  /*00c0*/  UMOV UR4, 0x400 ;  /* 0x0000040000047882 */ /* 0x000fcc0000000000 */
[----:B----4-:R-:W1:Y:S01]  /*00d0*/  MUFU.RCP R4, R4 ;  /* 0x0000000400047308 */ /* 0x010e620000001000 */
[----:B0-----:R-:W-:Y:S01]  /*00e0*/  ULEA UR4, UR5, UR4, 0x18 ;  /* 0x0000000405047291 */ /* 0x001fe2000f8ec0ff */
[----:B-1----:R-:W-:Y:S01]  /*00f0*/  VIADD R2, R4, 0xffffffe ;  /* 0x0ffffffe04027836 */ /* 0x002fe20000000000 */
[----:B------:R-:W-:-:S05]  /*0100*/  IABS R4, R0 ;  /* 0x0000000000047213 */ /* 0x000fca0000000000 */
[----:B------:R0:W1:Y:S02]  /*0110*/  F2I.FTZ.U32.TRUNC.NTZ R3, R2 ;  /* 0x0000000200037305 */ /* 0x000064000021f000 */
[----:B0-----:R-:W-:Y:S02]  /*0120*/  IMAD.MOV.U32 R2, RZ, RZ, RZ ;  /* 0x000000ffff027224 */ /* 0x001fe400078e00ff */
[----:B-1----:R-:W-:-:S04]  /*0130*/  IMAD.MOV R6, RZ, RZ, -R3 ;  /* 0x000000ffff067224 */ /* 0x002fc800078e0a03 */
[----:B------:R-:W-:-:S04]  /*0140*/  IMAD R11, R6, R5, RZ ;  /* 0x00000005060b7224 */ /* 0x000fc800078e02ff */
[----:B------:R-:W-:Y:S01]  /*0150*/  IMAD.HI.U32 R3, R3, R11, R2 ;  /* 0x0000000b03037227 */ /* 0x000fe200078e0002 */
[----:B------:R-:W-:-:S05]  /*0160*/  LEA R11, R8, UR4, 0x3 ;  /* 0x00000004080b7c11 */ /* 0x000fca000f8e18ff */
[----:B------:R-:W-:-:S05]  /*0170*/  IMAD.HI.U32 R10, R3, R4, RZ ;  /* 0x00000004030a7227 */ /* 0x000fca00078e00ff */
[----:B------:R-:W-:-:S05]  /*0180*/  IADD3 R3, PT, PT, -R10, RZ, RZ ;  /* 0x000000ff0a037210 */ /* 0x000fca0007ffe1ff */
[----:B------:R-:W-:-:S05]  /*0190*/  IMAD R2, R5, R3, R4 ;  /* 0x0000000305027224 */ /* 0x000fca00078e0204 */
[----:B------:R-:W-:-:S13]  /*01a0*/  ISETP.GT.U32.AND P2, PT, R5, R2, PT ;  /* 0x000000020500720c */ /* 0x000fda0003f44070 */
[----:B------:R-:W-:Y:S02]  /*01b0*/  @!P2 IMAD.IADD R2, R2, 0x1, -R5 ;  /* 0x000000010202a824 */ /* 0x000fe400078e0a05 */
[----:B------:R-:W-:Y:S01]  /*01c0*/  @!P2 VIADD R10, R10, 0x1 ;  /* 0x000000010a0aa836 */ /* 0x000fe20000000000 */
[----:B------:R-:W-:Y:S02]  /*01d0*/  ISETP.NE.AND P2, PT, R7, RZ, PT ;  /* 0x000000ff0700720c */ /* 0x000fe40003f45270 */
[----:B------:R-:W-:Y:S02]  /*01e0*/  ISETP.GE.U32.AND P0, PT, R2, R5, PT ;  /* 0x000000050200720c */ /* 0x000fe40003f06070 */
[----:B------:R-:W-:-:S04]  /*01f0*/  LOP3.LUT R2, R0, R7, RZ, 0x3c, !PT ;  /* 0x0000000700027212 */ /* 0x000fc800078e3cff */
[----:B------:R-:W-:-:S07]  /*0200*/  ISETP.GE.AND P1, PT, R2, RZ, PT ;  /* 0x000000ff0200720c */ /* 0x000fce0003f26270 */
[----:B------:R-:W-:-:S06]  /*0210*/  @P0 VIADD R10, R10, 0x1 ;  /* 0x000000010a0a0836 */ /* 0x000fcc0000000000 */
[----:B------:R-:W-:Y:S02]  /*0220*/  @!P1 IADD3 R10, PT, PT, -R10, RZ, RZ ;  /* 0x000000ff0a0a9210 */ /* 0x000fe40007ffe1ff */
[----:B------:R-:W-:-:S05]  /*0230*/  @!P2 LOP3.LUT R10, RZ, R7, RZ, 0x33, !PT ;  /* 0x00000007ff0aa212 */ /* 0x000fca00078e33ff */
[----:B------:R-:W-:-:S04]  /*0240*/  IMAD.MOV R2, RZ, RZ, -R10 ;  /* 0x000000ffff027224 */ /* 0x000fc800078e0a0a */
[----:B------:R-:W-:-:S05]  /*0250*/  IMAD R19, R7, R2, R0 ;  /* 0x0000000207137224 */ /* 0x000fca00078e0200 */
[----:B------:R-:W-:-:S04]  /*0260*/  VIMNMX R0, PT, PT, R10, R19, !PT ;  /* 0x000000130a007248 */ /* 0x000fc80007fe0100 */
[----:B--2---:R-:W-:-:S13]  /*0270*/  ISETP.GE.AND P0, PT, R0, UR8, PT ;  /* 0x0000000800007c0c */ /* 0x004fda000bf06270 */
[----:B---3--:R-:W-:Y:S05]  /*0280*/  @P0 BRA `(.L_x_30) ;  /* 0x0000000000ec0947 */ /* 0x008fea0003800000 */
[----:B------:R-:W0:Y:S01]  /*0290*/  LDC.64 R12, c[0x0][0x398] ;  /* 0x0000e600ff0c7b82 */ /* 0x000e220000000a00 */
[----:B------:R-:W1:Y:S01]  /*02a0*/  LDCU.64 UR4, c[0x0][0x3b0] ;  /* 0x00007600ff0477ac */ /* 0x000e620008000a00 */
[----:B------:R-:W-:-:S06]  /*02b0*/  IMAD R5, R10, UR8, R19 ;  /* 0x000000080a057c24 */ /* 0x000fcc000f8e0213 */
[----:B------:R-:W2:Y:S08]  /*02c0*/  LDC.64 R14, c[0x0][0x380] ;  /* 0x0000e000ff0e7b82 */ /* 0x000eb00000000a00 */
[----:B------:R-:W3:Y:S08]  /*02d0*/  LDC.64 R2, c[0x0][0x388] ;  /* 0x0000e200ff027b82 */ /* 0x000ef00000000a00 */
[----:B------:R-:W4:Y:S01]  /*02e0*/  LDC.64 R6, c[0x0][0x390] ;  /* 0x0000e400ff067b82 */ /* 0x000f220000000a00 */
[----:B0-----:R-:W-:-:S04]  /*02f0*/  IMAD.WIDE R12, R5, 0x4, R12 ;  /* 0x00000004050c7825 */ /* 0x001fc800078e020c */
[----:B-1----:R-:W-:Y:S02]  /*0300*/  IMAD R17, R10, UR4, RZ ;  /* 0x000000040a117c24 */ /* 0x002fe4000f8e02ff */
[----:B------:R-:W5:Y:S01]  /*0310*/  LDG.E R13, desc[UR6][R12.64] ;  /* 0x000000060c0d7981 */ /* 0x000f62000c1e1900 */
[----:B--2---:R-:W-:-:S04]  /*0320*/  IMAD.WIDE R14, R5, 0x4, R14 ;  /* 0x00000004050e7825 */ /* 0x004fc800078e020e */
[----:B------:R-:W-:Y:S02]  /*0330*/  IMAD R19, R19, UR4, RZ ;  /* 0x0000000413137c24 */ /* 0x000fe4000f8e02ff */
[----:B------:R-:W2:Y:S01]  /*0340*/  LDG.E R14, desc[UR6][R14.64] ;  /* 0x000000060e0e7981 */ /* 0x000ea2000c1e1900 */
[----:B---3--:R-:W-:-:S06]  /*0350*/  IMAD.WIDE R2, R5, 0x4, R2 ;  /* 0x0000000405027825 */ /* 0x008fcc00078e0202 */
[----:B------:R-:W2:Y:S01]  /*0360*/  LDG.E R3, desc[UR6][R2.64] ;  /* 0x0000000602037981 */ /* 0x000ea2000c1e1900 */
[----:B----4-:R-:W-:-:S04]  /*0370*/  IMAD.WIDE R4, R17, 0x4, R6 ;  /* 0x0000000411047825 */ /* 0x010fc800078e0206 */
[----:B------:R-:W-:Y:S01]  /*0380*/  IMAD.WIDE R6, R19, 0x4, R6 ;  /* 0x0000000413067825 */ /* 0x000fe200078e0206 */
[----:B------:R-:W3:Y:S04]  /*0390*/  LDG.E R0, desc[UR6][R4.64] ;  /* 0x0000000604007981 */ /* 0x000ee8000c1e1900 */
[----:B------:R-:W3:Y:S01]  /*03a0*/  LDG.E R19, desc[UR6][R6.64] ;  /* 0x0000000606137981 */ /* 0x000ee2000c1e1900 */
[----:B------:R-:W-:Y:S01]  /*03b0*/  I2FP.F32.S32 R17, UR5 ;  /* 0x0000000500117c45 */ /* 0x000fe20008201400 */
[----:B------:R-:W-:Y:S01]  /*03c0*/  BSSY.RECONVERGENT B1, `(.L_x_31) ;  /* 0x0000012000017945 */ /* 0x000fe20003800200 */
[----:B-----5:R-:W-:-:S04]  /*03d0*/  FADD R13, R13, 1 ;  /* 0x3f8000000d0d7421 */ /* 0x020fc80000000000 */
[----:B------:R-:W0:Y:S01]  /*03e0*/  MUFU.RCP R16, R13 ;  /* 0x0000000d00107308 */ /* 0x000e220000001000 */
[----:B--2---:R-:W-:-:S04]  /*03f0*/  FFMA R12, R14, R17, -R3 ;  /* 0x000000110e0c7223 */ /* 0x004fc80000000803 */
[----:B------:R-:W-:Y:S01]  /*0400*/  FMUL R12, R12, 4 ;  /* 0x408000000c0c7820 */ /* 0x000fe20000400000 */
[----:B---3--:R-:W-:-:S04]  /*0410*/  FADD R19, R0, -R19 ;  /* 0x8000001300137221 */ /* 0x008fc80000000000 */
[----:B------:R-:W-:Y:S01]  /*0420*/  FMUL R0, R12, R19 ;  /* 0x000000130c007220 */ /* 0x000fe20000400000 */
[----:B0-----:R-:W-:-:S03]  /*0430*/  FFMA R17, -R13, R16, 1 ;  /* 0x3f8000000d117423 */ /* 0x001fc60000000110 */
[----:B------:R-:W0:Y:S01]  /*0440*/  FCHK P0, R0, R13 ;  /* 0x0000000d00007302 */ /* 0x000e220000000000 */
[----:B------:R-:W-:-:S04]  /*0450*/  FFMA R17, R16, R17, R16 ;  /* 0x0000001110117223 */ /* 0x000fc80000000010 */
[----:B------:R-:W-:-:S04]  /*0460*/  FFMA R2, R0, R17, RZ ;  /* 0x0000001100027223 */ /* 0x000fc800000000ff */
[----:B------:R-:W-:-:S04]  /*0470*/  FFMA R3, -R13, R2, R0 ;  /* 0x000000020d037223 */ /* 0x000fc80000000100 */
[----:B------:R-:W-:Y:S01]  /*0480*/  FFMA R2, R17, R3, R2 ;  /* 0x0000000311027223 */ /* 0x000fe20000000002 */
[----:B0-----:R-:W-:Y:S06]  /*0490*/  @!P0 BRA `(.L_x_32) ;  /* 0x0000000000108947 */ /* 0x001fec0003800000 */
[----:B------:R-:W-:Y:S01]  /*04a0*/  IMAD.MOV.U32 R3, RZ, RZ, R13 ;  /* 0x000000ffff037224 */ /* 0x000fe200078e000d */
[----:B------:R-:W-:-:S07]  /*04b0*/  MOV R14, 0x4d0 ;  /* 0x000004d0000e7802 */ /* 0x000fce0000000f00 */
[----:B------:R-:W-:Y:S05]  /*04c0*/  CALL.REL.NOINC `($__internal_3_$__cuda_sm3x_div_rn_noftz_f32_slowpath) ;  /* 0x0000000000d47944 */ /* 0x000fea0003c00000 */
[----:B------:R-:W-:-:S07]  /*04d0*/  IMAD.MOV.U32 R2, RZ, RZ, R0 ;  /* 0x000000ffff027224 */ /* 0x000fce00078e0000 */
.L_x_32:
[----:B------:R-:W-:Y:S05]  /*04e0*/  BSYNC.RECONVERGENT B1 ;  /* 0x0000000000017941 */ /* 0x000fea0003800200 */
.L_x_31:
[----:B------:R-:W2:Y:S04]  /*04f0*/  LDG.E R4, desc[UR6][R4.64+0x4] ;  /* 0x0000040604047981 */ /* 0x000ea8000c1e1900 */
[----:B------:R-:W2:Y:S01]  /*0500*/  LDG.E R7, desc[UR6][R6.64+0x4] ;  /* 0x0000040606077981 */ /* 0x000ea2000c1e1900 */
[----:B------:R-:W0:Y:S01]  /*0510*/  MUFU.RCP R0, R13 ;  /* 0x0000000d00007308 */ /* 0x000e220000001000 */
[----:B------:R-:W-:Y:S01]  /*0520*/  BSSY.RECONVERGENT B1, `(.L_x_33) ;  /* 0x000000f000017945 */ /* 0x000fe20003800200 */
[----:B0-----:R-:W-:-:S04]  /*0530*/  FFMA R15, -R13, R0, 1 ;  /* 0x3f8000000d0f7423 */ /* 0x001fc80000000100 */
[----:B------:R-:W-:Y:S01]  /*0540*/  FFMA R0, R0, R15, R0 ;  /* 0x0000000f00007223 */ /* 0x000fe20000000000 */
[----:B--2---:R-:W-:-:S04]  /*0550*/  FADD R3, R4, -R7 ;  /* 0x8000000704037221 */ /* 0x004fc80000000000 */
[----:B------:R-:W-:-:S04]  /*0560*/  FMUL R14, R12, R3 ;  /* 0x000000030c0e7220 */ /* 0x000fc80000400000 */
[----:B------:R-:W0:Y:S01]  /*0570*/  FCHK P0, R14, R13 ;  /* 0x0000000d0e007302 */ /* 0x000e220000000000 */
[----:B------:R-:W-:-:S04]  /*0580*/  FFMA R3, R0, R14, RZ ;  /* 0x0000000e00037223 */ /* 0x000fc800000000ff */
[----:B------:R-:W-:-:S04]  /*0590*/  FFMA R12, -R13, R3, R14 ;  /* 0x000000030d0c7223 */ /* 0x000fc8000000010e */
[----:B------:R-:W-:Y:S01]  /*05a0*/  FFMA R3, R0, R12, R3 ;  /* 0x0000000c00037223 */ /* 0x000fe20000000003 */
[----:B0-----:R-:W-:Y:S06]  /*05b0*/  @!P0 BRA `(.L_x_34) ;  /* 0x0000000000148947 */ /* 0x001fec0003800000 */
[----:B------:R-:W-:Y:S01]  /*05c0*/  MOV R0, R14 ;  /* 0x0000000e00007202 */ /* 0x000fe20000000f00 */
[----:B------:R-:W-:Y:S01]  /*05d0*/  IMAD.MOV.U32 R3, RZ, RZ, R13 ;  /* 0x000000ffff037224 */ /* 0x000fe200078e000d */
[----:B------:R-:W-:-:S07]  /*05e0*/  MOV R14, 0x600 ;  /* 0x00000600000e7802 */ /* 0x000fce0000000f00 */
[----:B------:R-:W-:Y:S05]  /*05f0*/  CALL.REL.NOINC `($__internal_3_$__cuda_sm3x_div_rn_noftz_f32_slowpath) ;  /* 0x0000000000887944 */ /* 0x000fea0003c00000 */
[----:B------:R-:W-:-:S07]  /*0600*/  IMAD.MOV.U32 R3, RZ, RZ, R0 ;  /* 0x000000ffff037224 */ /* 0x000fce00078e0000 */
.L_x_34:
[----:B------:R-:W-:Y:S05]  /*0610*/  BSYNC.RECONVERGENT B1 ;  /* 0x0000000000017941 */ /* 0x000fea0003800200 */
.L_x_33:
[----:B------:R0:W-:Y:S01]  /*0620*/  STS.64 [R11], R2 ;  /* 0x000000020b007388 */ /* 0x0001e20000000a00 */
[----:B------:R-:W-:Y:S05]  /*0630*/  BRA `(.L_x_35) ;  /* 0x0000000000047947 */ /* 0x000fea0003800000 */
.L_x_30:
[----:B------:R1:W-:Y:S02]  /*0640*/  STS.64 [R11], RZ ;  /* 0x000000ff0b007388 */ /* 0x0003e40000000a00 */
.L_x_35:
[----:B------:R-:W-:Y:S05]  /*0650*/  BSYNC.RECONVERGENT B0 ;  /* 0x0000000000007941 */ /* 0x000fea0003800200 */
.L_x_29:
[----:B------:R-:W-:Y:S01]  /*0660*/  BAR.SYNC.DEFER_BLOCKING 0x0 ;  /* 0x0000000000007b1d */ /* 0x000fe20000010000 */
[----:B------:R-:W-:Y:S02]  /*0670*/  ISETP.GE.U32.AND P1, PT, R9, 0x2, PT ;  /* 0x000000020900780c */ /* 0x000fe40003f26070 */
[----:B------:R-:W-:-:S11]  /*0680*/  ISETP.NE.AND P0, PT, R8, RZ, PT ;  /* 0x000000ff0800720c */ /* 0x000fd60003f05270 */
[----:B------:R-:W-:Y:S05]  /*0690*/  @!P1 BRA `(.L_x_36) ;  /* 0x0000000000309947 */ /* 0x000fea0003800000 */
.L_x_37:
[----:B------:R-:W-:-:S04]  /*06a0*/  SHF.R.U32.HI R6, RZ, 0x1, R9 ;  /* 0x00000001ff067819 */ /* 0x000fc80000011609 */
[----:B------:R-:W-:-:S13]  /*06b0*/  ISETP.GE.U32.AND P1, PT, R8, R6, PT ;  /* 0x000000060800720c */ /* 0x000fda0003f26070 */
[----:B------:R-:W-:Y:S01]  /*06c0*/  @!P1 IMAD R0, R6, 0x8, R11 ;  /* 0x0000000806009824 */ /* 0x000fe200078e020b */
[----:B------:R-:W-:Y:S04]  /*06d0*/  @!P1 LDS.64 R4, [R11] ;  /* 0x000000000b049984 */ /* 0x000fe80000000a00 */
[----:B0-----:R-:W0:Y:S02]  /*06e0*/  @!P1 LDS.64 R2, [R0] ;  /* 0x0000000000029984 */ /* 0x001e240000000a00 */
[----:B0-----:R-:W-:Y:S01]  /*06f0*/  @!P1 FADD R2, R2, R4 ;  /* 0x0000000402029221 */ /* 0x001fe20000000000 */
[----:B------:R-:W-:-:S05]  /*0700*/  @!P1 FADD R3, R3, R5 ;  /* 0x0000000503039221 */ /* 0x000fca0000000000 */
[----:B------:R2:W-:Y:S01]  /*0710*/  @!P1 STS.64 [R11], R2 ;  /* 0x000000020b009388 */ /* 0x0005e20000000a00 */
[----:B------:R-:W-:Y:S01]  /*0720*/  BAR.SYNC.DEFER_BLOCKING 0x0 ;  /* 0x0000000000007b1d */ /* 0x000fe20000010000 */
[----:B------:R-:W-:Y:S02]  /*0730*/  ISETP.GT.U32.AND P1, PT, R9, 0x3, PT ;  /* 0x000000030900780c */ /* 0x000fe40003f24070 */
[----:B------:R-:W-:-:S11]  /*0740*/  MOV R9, R6 ;  /* 0x0000000600097202 */ /* 0x000fd60000000f00 */
[----:B--2---:R-:W-:Y:S05]  /*0750*/  @P1 BRA `(.L_x_37) ;  /* 0xfffffffc00d01947 */ /* 0x004fea000383ffff */
.L_x_36:
[----:B------:R-:W-:Y:S05]  /*0760*/  @P0 EXIT ;  /* 0x000000000000094d */ /* 0x000fea0003800000 */
[----:B------:R-:W2:Y:S01]  /*0770*/  S2UR UR5, SR_CgaCtaId ;  /* 0x00000000000579c3 */ /* 0x000ea20000008800 */
[----:B------:R-:W-:-:S07]  /*0780*/  UMOV UR4, 0x400 ;  /* 0x0000040000047882 */ /* 0x000fce0000000000 */
[----:B0-----:R-:W0:Y:S01]  /*0790*/  LDC.64 R2, c[0x0][0x3a8] ;  /* 0x0000ea00ff027b82 */ /* 0x001e220000000a00 */
[----:B--2---:R-:W-:-:S09]  /*07a0*/  ULEA UR4, UR5, UR4, 0x18 ;  /* 0x0000000405047291 */ /* 0x004fd2000f8ec0ff */
[----:B------:R-:W2:Y:S02]  /*07b0*/  LDS.64 R4, [UR4] ;  /* 0x00000004ff047984 */ /* 0x000ea40008000a00 */
[----:B------:R-:W3:Y:S02]  /*07c0*/  LDCU UR4, c[0x0][0x3b0] ;  /* 0x00007600ff0477ac */ /* 0x000ee40008000800 */
[----:B---3--:R-:W-:-:S04]  /*07d0*/  IMAD R7, R10, UR4, RZ ;  /* 0x000000040a077c24 */ /* 0x008fc8000f8e02ff */
[----:B0-----:R-:W-:-:S05]  /*07e0*/  IMAD.WIDE R2, R7, 0x4, R2 ;  /* 0x0000000407027825 */ /* 0x001fca00078e0202 */
[----:B--2---:R-:W-:Y:S04]  /*07f0*/  REDG.E.ADD.F32.FTZ.RN.STRONG.GPU desc[UR6][R2.64], R4 ;  /* 0x00000004020079a6 */ /* 0x004fe8000c12f306 */
[----:B------:R-:W-:Y:S01]  /*0800*/  REDG.E.ADD.F32.FTZ.RN.STRONG.GPU desc[UR6][R2.64+0x4], R5 ;  /* 0x00000405020079a6 */ /* 0x000fe2000c12f306 */
[----:B------:R-:W-:Y:S05]  /*0810*/  EXIT ;  /* 0x000000000000794d */ /* 0x000fea0003800000 */
        .weak           $__internal_3_$__cuda_sm3x_div_rn_noftz_f32_slowpath
        .type           $__internal_3_$__cuda_sm3x_div_rn_noftz_f32_slowpath,@function
        .size           $__internal_3_$__cuda_sm3x_div_rn_noftz_f32_slowpath,(.L_x_83 - $__internal_3_$__cuda_sm3x_div_rn_noftz_f32_slowpath)
$__internal_3_$__cuda_sm3x_div_rn_noftz_f32_slowpath:
[----:B------:R-:W-:Y:S01]  /*0820*/  SHF.R.U32.HI R15, RZ, 0x17, R3 ;  /* 0x00000017ff0f7819 */ /* 0x000fe20000011603 */
[----:B------:R-:W-:Y:S01]  /*0830*/  BSSY.RECONVERGENT B2, `(.L_x_38) ;  /* 0x0000062000027945 */ /* 0x000fe20003800200 */
[----:B------:R-:W-:Y:S02]  /*0840*/  SHF.R.U32.HI R16, RZ, 0x17, R0 ;  /* 0x00000017ff107819 */ /* 0x000fe40000011600 */
[----:B------:R-:W-:Y:S02]  /*0850*/  LOP3.LUT R15, R15, 0xff, RZ, 0xc0, !PT ;  /* 0x000000ff0f0f7812 */ /* 0x000fe400078ec0ff */
[----:B------:R-:W-:-:S03]  /*0860*/  LOP3.LUT R17, R16, 0xff, RZ, 0xc0, !PT ;  /* 0x000000ff10117812 */ /* 0x000fc600078ec0ff */
[----:B------:R-:W-:Y:S02]  /*0870*/  VIADD R19, R15, 0xffffffff ;  /* 0xffffffff0f137836 */ /* 0x000fe40000000000 */
[----:B------:R-:W-:-:S03]  /*0880*/  VIADD R18, R17, 0xffffffff ;  /* 0xffffffff11127836 */ /* 0x000fc60000000000 */
[----:B------:R-:W-:-:S04]  /*0890*/  ISETP.GT.U32.AND P0, PT, R19, 0xfd, PT ;  /* 0x000000fd1300780c */ /* 0x000fc80003f04070 */
[----:B------:R-:W-:-:S13]  /*08a0*/  ISETP.GT.U32.OR P0, PT, R18, 0xfd, P0 ;  /* 0x000000fd1200780c */ /* 0x000fda0000704470 */
[----:B------:R-:W-:Y:S01]  /*08b0*/  @!P0 MOV R16, RZ ;  /* 0x000000ff00108202 */ /* 0x000fe20000000f00 */
[----:B------:R-:W-:Y:S06]  /*08c0*/  @!P0 BRA `(.L_x_39) ;  /* 0x00000000005c8947 */ /* 0x000fec0003800000 */
[----:B------:R-:W-:Y:S02]  /*08d0*/  FSETP.GTU.FTZ.AND P0, PT, |R0|, +INF , PT ;  /* 0x7f8000000000780b */ /* 0x000fe40003f1c200 */
        /* <DEDUP_REMOVED lines=22> */
.L_x_39:
[----:B------:R-:W-:Y:S01]  /*0a40*/  LEA R18, R15, 0xc0800000, 0x17 ;  /* 0xc08000000f127811 */ /* 0x000fe200078eb8ff */
[----:B------:R-:W-:Y:S01]  /*0a50*/  VIADD R17, R17, 0xffffff81 ;  /* 0xffffff8111117836 */ /* 0x000fe20000000000 */
[----:B------:R-:W-:Y:S03]  /*0a60*/  BSSY.RECONVERGENT B3, `(.L_x_44) ;  /* 0x0000035000037945 */ /* 0x000fe60003800200 */
[----:B------:R-:W-:Y:S02]  /*0a70*/  IMAD.IADD R19, R3, 0x1, -R18 ;  /* 0x0000000103137824 */ /* 0x000fe400078e0a12 */
[C---:B------:R-:W-:Y:S01]  /*0a80*/  IMAD R0, R17.reuse, -0x800000, R0 ;  /* 0xff80000011007824 */ /* 0x040fe200078e0200 */
[----:B------:R-:W-:Y:S01]  /*0a90*/  IADD3 R17, PT, PT, R17, 0x7f, -R15 ;  /* 0x0000007f11117810 */ /* 0x000fe20007ffe80f */
[----:B------:R-:W0:Y:S01]  /*0aa0*/  MUFU.RCP R3, R19 ;  /* 0x0000001300037308 */ /* 0x000e220000001000 */
[----:B------:R-:W-:-:S02]  /*0ab0*/  FADD.FTZ R21, -R19, -RZ ;  /* 0x800000ff13157221 */ /* 0x000fc40000010100 */
[----:B------:R-:W-:Y:S02]  /*0ac0*/  IADD3 R17, PT, PT, R17, R16, RZ ;  /* 0x0000001011117210 */ /* 0x000fe40007ffe0ff */
[----:B0-----:R-:W-:-:S04]  /*0ad0*/  FFMA R18, R3, R21, 1 ;  /* 0x3f80000003127423 */ /* 0x001fc80000000015 */
[----:B------:R-:W-:-:S04]  /*0ae0*/  FFMA R3, R3, R18, R3 ;  /* 0x0000001203037223 */ /* 0x000fc80000000003 */
[----:B------:R-:W-:-:S04]  /*0af0*/  FFMA R18, R0, R3, RZ ;  /* 0x0000000300127223 */ /* 0x000fc800000000ff */
[----:B------:R-:W-:-:S04]  /*0b00*/  FFMA R20, R21, R18, R0 ;  /* 0x0000001215147223 */ /* 0x000fc80000000000 */
[----:B------:R-:W-:-:S04]  /*0b10*/  FFMA R18, R3, R20, R18 ;  /* 0x0000001403127223 */ /* 0x000fc80000000012 */
[----:B------:R-:W-:-:S04]  /*0b20*/  FFMA R21, R21, R18, R0 ;  /* 0x0000001215157223 */ /* 0x000fc80000000000 */
        /* <DEDUP_REMOVED lines=14> */
[-CC-:B------:R-:W-:Y:S01]  /*0c10*/  FFMA.RZ R15, R3, R21.reuse, R18.reuse ;  /* 0x00000015030f7223 */ /* 0x180fe2000000c012 */
[----:B------:R-:W-:Y:S01]  /*0c20*/  IMAD.MOV R17, RZ, RZ, -R19 ;  /* 0x000000ffff117224 */ /* 0x000fe200078e0a13 */
[C---:B------:R-:W-:Y:S02]  /*0c30*/  ISETP.NE.AND P2, PT, R19.reuse, RZ, PT ;  /* 0x000000ff1300720c */ /* 0x040fe40003f45270 */
[----:B------:R-:W-:Y:S02]  /*0c40*/  ISETP.NE.AND P1, PT, R19, RZ, PT ;  /* 0x000000ff1300720c */ /* 0x000fe40003f25270 */
[----:B------:R-:W-:Y:S01]  /*0c50*/  LOP3.LUT R16, R15, 0x7fffff, RZ, 0xc0, !PT ;  /* 0x007fffff0f107812 */ /* 0x000fe200078ec0ff */
[CCC-:B------:R-:W-:Y:S01]  /*0c60*/  FFMA.RP R15, R3.reuse, R21.reuse, R18.reuse ;  /* 0x00000015030f7223 */ /* 0x1c0fe20000008012 */
[----:B------:R-:W-:Y:S01]  /*0c70*/  FFMA.RM R18, R3, R21, R18 ;  /* 0x0000001503127223 */ /* 0x000fe20000004012 */
[----:B------:R-:W-:Y:S02]  /*0c80*/  IADD3 R3, PT, PT, R19, 0x20, RZ ;  /* 0x0000002013037810 */ /* 0x000fe40007ffe0ff */
        /* <DEDUP_REMOVED lines=14> */
.L_x_46:
[----:B------:R-:W-:-:S04]  /*0d70*/  LOP3.LUT R0, R0, 0x80000000, RZ, 0xc0, !PT ;  /* 0x8000000000007812 */ /* 0x000fc800078ec0ff */
[----:B------:R-:W-:Y:S01]  /*0d80*/  LOP3.LUT R0, R0, 0x7f800000, RZ, 0xfc, !PT ;  /* 0x7f80000000007812 */ /* 0x000fe200078efcff */
[----:B------:R-:W-:Y:S06]  /*0d90*/  BRA `(.L_x_47) ;  /* 0x0000000000047947 */ /* 0x000fec0003800000 */
.L_x_45:
[----:B------:R-:W-:-:S07]  /*0da0*/  LEA R0, R17, R0, 0x17 ;  /* 0x0000000011007211 */ /* 0x000fce00078eb8ff */
.L_x_47:
[----:B------:R-:W-:Y:S05]  /*0db0*/  BSYNC.RECONVERGENT B3 ;  /* 0x0000000000037941 */ /* 0x000fea0003800200 */
.L_x_44:
[----:B------:R-:W-:Y:S05]  /*0dc0*/  BRA `(.L_x_48) ;  /* 0x0000000000207947 */ /* 0x000fea0003800000 */
.L_x_43:
[----:B------:R-:W-:-:S04]  /*0dd0*/  LOP3.LUT R0, R3, 0x80000000, R0, 0x48, !PT ;  /* 0x8000000003007812 */ /* 0x000fc800078e4800 */
[----:B------:R-:W-:Y:S01]  /*0de0*/  LOP3.LUT R0, R0, 0x7f800000, RZ, 0xfc, !PT ;  /* 0x7f80000000007812 */ /* 0x000fe200078efcff */
[----:B------:R-:W-:Y:S06]  /*0df0*/  BRA `(.L_x_48) ;  /* 0x0000000000147947 */ /* 0x000fec0003800000 */
.L_x_42:
[----:B------:R-:W-:Y:S01]  /*0e00*/  LOP3.LUT R0, R3, 0x80000000, R0, 0x48, !PT ;  /* 0x8000000003007812 */ /* 0x000fe200078e4800 */
[----:B------:R-:W-:Y:S06]  /*0e10*/  BRA `(.L_x_48) ;  /* 0x00000000000c7947 */ /* 0x000fec0003800000 */
.L_x_41:
[----:B------:R-:W0:Y:S01]  /*0e20*/  MUFU.RSQ R0, -QNAN ;  /* 0xffc0000000007908 */ /* 0x000e220000001400 */
[----:B------:R-:W-:Y:S05]  /*0e30*/  BRA `(.L_x_48) ;  /* 0x0000000000047947 */ /* 0x000fea0003800000 */
.L_x_40:
[----:B------:R-:W-:-:S07]  /*0e40*/  FADD.FTZ R0, R0, R3 ;  /* 0x0000000300007221 */ /* 0x000fce0000010000 */
.L_x_48:
[----:B------:R-:W-:Y:S05]  /*0e50*/  BSYNC.RECONVERGENT B2 ;  /* 0x0000000000027941 */ /* 0x000fea0003800200 */
.L_x_38:
[----:B------:R-:W-:-:S04]  /*0e60*/  IMAD.MOV.U32 R15, RZ, RZ, 0x0 ;  /* 0x00000000ff0f7424 */ /* 0x000fc800078e00ff */
[----:B0-----:R-:W-:Y:S05]  /*0e70*/  RET.REL.NODEC R14 `(_Z22kernal_computegradientPfS_S_S_iS_iii) ;  /* 0xfffffff00e607950 */ /* 0x001fea0003c3ffff */
.L_x_49:
        /* <DEDUP_REMOVED lines=16> */
.L_x_83:


//--------------------- .text._Z16kernal_normalizePfii --------------------------
	.section	.text._Z16kernal_normalizePfii,"ax",@progbits
	.align	128
        .global         _Z16kernal_normalizePfii
        .type           _Z16kernal_normalizePfii,@function
        .size           _Z16kernal_normalizePfii,(.L_x_84 - _Z16kernal_normalizePfii)
        .other          _Z16kernal_normalizePfii,@"STO_CUDA_ENTRY STV_DEFAULT"
_Z16kernal_normalizePfii:
.text._Z16kernal_normalizePfii:
[----:B------:R-:W-:Y:S01]  /*0000*/  LDC R1, c[0x0][0x37c] ;  /* 0x0000df00ff017b82 */ /* 0x000fe20000000800 */
[----:B------:R-:W0:Y:S07]  /*0010*/  S2R R3, SR_TID.X ;  /* 0x0000000000037919 */ /* 0x000e2e0000002100 */
[----:B------:R-:W0:Y:S01]  /*0020*/  S2UR UR5, SR_CTAID.X ;  /* 0x00000000000579c3 */ /* 0x000e220000002500 */
[----:B------:R-:W1:Y:S07]  /*0030*/  LDCU UR4, c[0x0][0x38c] ;  /* 0x00007180ff0477ac */ /* 0x000e6e0008000800 */
[----:B------:R-:W0:Y:S01]  /*0040*/  LDC R0, c[0x0][0x360] ;  /* 0x0000d800ff007b82 */ /* 0x000e220000000800 */
[----:B-1----:R-:W-:Y:S01]  /*0050*/  UIMAD UR4, UR4, UR4, URZ ;  /* 0x00000004040472a4 */ /* 0x002fe2000f8e02ff */
[----:B0-----:R-:W-:-:S05]  /*0060*/  IMAD R3, R0, UR5, R3 ;  /* 0x0000000500037c24 */ /* 0x001fca000f8e0203 */
[----:B------:R-:W-:-:S13]  /*0070*/  ISETP.GE.AND P0, PT, R3, UR4, PT ;  /* 0x0000000403007c0c */ /* 0x000fda000bf06270 */
[----:B------:R-:W-:Y:S05]  /*0080*/  @P0 EXIT ;  /* 0x000000000000094d */ /* 0x000fea0003800000 */
[----:B------:R-:W0:Y:S01]  /*0090*/  LDC.64 R6, c[0x4][RZ] ;  /* 0x01000000ff067b82 */ /* 0x000e220000000a00 */
[----:B------:R-:W0:Y:S07]  /*00a0*/  LDCU.64 UR4, c[0x0][0x358] ;  /* 0x00006b00ff0477ac */ /* 0x000e2e0008000a00 */
[----:B------:R-:W1:Y:S01]  /*00b0*/  LDC.64 R4, c[0x0][0x380] ;  /* 0x0000e000ff047b82 */ /* 0x000e620000000a00 */
[----:B0-----:R-:W2:Y:S01]  /*00c0*/  LDG.E.64 R6, desc[UR4][R6.64] ;  /* 0x0000000406067981 */ /* 0x001ea2000c1e1b00 */
[----:B-1----:R-:W-:-:S05]  /*00d0*/  IMAD.WIDE R4, R3, 0x4, R4 ;  /* 0x0000000403047825 */ /* 0x002fca00078e0204 */
[----:B------:R-:W3:Y:S01]  /*00e0*/  LDG.E R0, desc[UR4][R4.64] ;  /* 0x0000000404007981 */ /* 0x000ee2000c1e1900 */
[----:B------:R-:W-:Y:S01]  /*00f0*/  IMAD.MOV.U32 R2, RZ, RZ, 0x1 ;  /* 0x00000001ff027424 */ /* 0x000fe200078e00ff */
[----:B------:R-:W-:Y:S01]  /*0100*/  BSSY.RECONVERGENT B0, `(.L_x_50) ;  /* 0x0000013000007945 */ /* 0x000fe20003800200 */
[----:B--2---:R-:W0:Y:S04]  /*0110*/  MUFU.RCP64H R3, R7 ;  /* 0x0000000700037308 */ /* 0x004e280000001800 */
[----:B0-----:R-:W-:-:S08]  /*0120*/  DFMA R8, -R6, R2, 1 ;  /* 0x3ff000000608742b */ /* 0x001fd00000000102 */
[----:B------:R-:W-:-:S08]  /*0130*/  DFMA R8, R8, R8, R8 ;  /* 0x000000080808722b */ /* 0x000fd00000000008 */
[----:B------:R-:W-:Y:S02]  /*0140*/  DFMA R2, R2, R8, R2 ;  /* 0x000000080202722b */ /* 0x000fe40000000002 */
[----:B---3--:R-:W0:Y:S06]  /*0150*/  F2F.F64.F32 R8, R0 ;  /* 0x0000000000087310 */ /* 0x008e2c0000201800 */
[----:B------:R-:W-:-:S08]  /*0160*/  DFMA R10, -R6, R2, 1 ;  /* 0x3ff00000060a742b */ /* 0x000fd00000000102 */
[----:B------:R-:W-:Y:S01]  /*0170*/  DFMA R2, R2, R10, R2 ;  /* 0x0000000a0202722b */ /* 0x000fe20000000002 */
[----:B0-----:R-:W-:-:S07]  /*0180*/  FSETP.GEU.AND P1, PT, |R9|, 6.5827683646048100446e-37, PT ;  /* 0x036000000900780b */ /* 0x001fce0003f2e200 */
[----:B------:R-:W-:-:S08]  /*0190*/  DMUL R10, R8, R2 ;  /* 0x00000002080a7228 */ /* 0x000fd00000000000 */
[----:B------:R-:W-:-:S08]  /*01a0*/  DFMA R12, -R6, R10, R8 ;  /* 0x0000000a060c722b */ /* 0x000fd00000000108 */
[----:B------:R-:W-:-:S10]  /*01b0*/  DFMA R2, R2, R12, R10 ;  /* 0x0000000c0202722b */ /* 0x000fd4000000000a */
[----:B------:R-:W-:-:S05]  /*01c0*/  FFMA R10, RZ, R7, R3 ;  /* 0x00000007ff0a7223 */ /* 0x000fca0000000003 */
[----:B------:R-:W-:-:S13]  /*01d0*/  FSETP.GT.AND P0, PT, |R10|, 1.469367938527859385e-39, PT ;  /* 0x001000000a00780b */ /* 0x000fda0003f04200 */
[----:B------:R-:W-:Y:S05]  /*01e0*/  @P0 BRA P1, `(.L_x_51) ;  /* 0x0000000000100947 */ /* 0x000fea0000800000 */
[----:B------:R-:W-:-:S07]  /*01f0*/  MOV R0, 0x210 ;  /* 0x0000021000007802 */ /* 0x000fce0000000f00 */
[----:B------:R-:W-:Y:S05]  /*0200*/  CALL.REL.NOINC `($__internal_4_$__cuda_sm20_div_rn_f64_full) ;  /* 0x00000000002c7944 */ /* 0x000fea0003c00000 */
[----:B------:R-:W-:Y:S02]  /*0210*/  IMAD.MOV.U32 R2, RZ, RZ, R12 ;  /* 0x000000ffff027224 */ /* 0x000fe400078e000c */
[----:B------:R-:W-:-:S07]  /*0220*/  IMAD.MOV.U32 R3, RZ, RZ, R13 ;  /* 0x000000ffff037224 */ /* 0x000fce00078e000d */
.L_x_51:
[----:B------:R-:W-:Y:S05]  /*0230*/  BSYNC.RECONVERGENT B0 ;  /* 0x0000000000007941 */ /* 0x000fea0003800200 */
.L_x_50:
[----:B------:R-:W0:Y:S01]  /*0240*/  F2F.F32.F64 R2, R2 ;  /* 0x0000000200027310 */ /* 0x000e220000301000 */
[----:B------:R-:W-:Y:S01]  /*0250*/  UMOV UR6, 0xe826d695 ;  /* 0xe826d69500067882 */ /* 0x000fe20000000000 */
[----:B------:R-:W-:-:S06]  /*0260*/  UMOV UR7, 0x3e112e0b ;  /* 0x3e112e0b00077882 */ /* 0x000fcc0000000000 */
[----:B0-----:R-:W0:Y:S02]  /*0270*/  F2F.F64.F32 R6, R2 ;  /* 0x0000000200067310 */ /* 0x001e240000201800 */
[----:B0-----:R-:W-:-:S06]  /*0280*/  DSETP.GT.AND P0, PT, R6, UR6, PT ;  /* 0x0000000606007e2a */ /* 0x001fcc000bf04000 */
[----:B------:R-:W-:-:S05]  /*0290*/  FSEL R7, R2, 9.9999997171806853657e-10, P0 ;  /* 0x3089705f02077808 */ /* 0x000fca0000000000 */
[----:B------:R-:W-:Y:S01]  /*02a0*/  STG.E desc[UR4][R4.64], R7 ;  /* 0x0000000704007986 */ /* 0x000fe2000c101904 */
[----:B------:R-:W-:Y:S05]  /*02b0*/  EXIT ;  /* 0x000000000000794d */ /* 0x000fea0003800000 */
        .weak           $__internal_4_$__cuda_sm20_div_rn_f64_full
        .type           $__internal_4_$__cuda_sm20_div_rn_f64_full,@function
        .size           $__internal_4_$__cuda_sm20_div_rn_f64_full,(.L_x_84 - $__internal_4_$__cuda_sm20_div_rn_f64_full)
$__internal_4_$__cuda_sm20_div_rn_f64_full:
[C---:B------:R-:W-:Y:S01]  /*02c0*/  FSETP.GEU.AND P0, PT, |R7|.reuse, 1.469367938527859385e-39, PT ;  /* 0x001000000700780b */ /* 0x040fe20003f0e200 */
[----:B------:R-:W-:Y:S01]  /*02d0*/  IMAD.MOV.U32 R16, RZ, RZ, 0x1 ;  /* 0x00000001ff107424 */ /* 0x000fe200078e00ff */
[----:B------:R-:W-:Y:S01]  /*02e0*/  LOP3.LUT R2, R7, 0x800fffff, RZ, 0xc0, !PT ;  /* 0x800fffff07027812 */ /* 0x000fe200078ec0ff */
[----:B------:R-:W-:Y:S01]  /*02f0*/  BSSY.RECONVERGENT B1, `(.L_x_52) ;  /* 0x0000055000017945 */ /* 0x000fe20003800200 */
[C---:B------:R-:W-:Y:S02]  /*0300*/  FSETP.GEU.AND P2, PT, |R9|.reuse, 1.469367938527859385e-39, PT ;  /* 0x001000000900780b */ /* 0x040fe40003f4e200 */
[----:B------:R-:W-:Y:S01]  /*0310*/  LOP3.LUT R3, R2, 0x3ff00000, RZ, 0xfc, !PT ;  /* 0x3ff0000002037812 */ /* 0x000fe200078efcff */
[----:B------:R-:W-:Y:S01]  /*0320*/  IMAD.MOV.U32 R2, RZ, RZ, R6 ;  /* 0x000000ffff027224 */ /* 0x000fe200078e0006 */
[----:B------:R-:W-:Y:S02]  /*0330*/  LOP3.LUT R12, R9, 0x7ff00000, RZ, 0xc0, !PT ;  /* 0x7ff00000090c7812 */ /* 0x000fe400078ec0ff */
[----:B------:R-:W-:-:S03]  /*0340*/  LOP3.LUT R15, R7, 0x7ff00000, RZ, 0xc0, !PT ;  /* 0x7ff00000070f7812 */ /* 0x000fc600078ec0ff */
[----:B------:R-:W-:Y:S01]  /*0350*/  @!P0 DMUL R2, R6, 8.98846567431157953865e+307 ;  /* 0x7fe0000006028828 */ /* 0x000fe20000000000 */
[----:B------:R-:W-:-:S03]  /*0360*/  ISETP.GE.U32.AND P1, PT, R12, R15, PT ;  /* 0x0000000f0c00720c */ /* 0x000fc60003f26070 */
[----:B------:R-:W-:Y:S01]  /*0370*/  @!P2 LOP3.LUT R13, R7, 0x7ff00000, RZ, 0xc0, !PT ;  /* 0x7ff00000070da812 */ /* 0x000fe200078ec0ff */
[----:B------:R-:W-:Y:S01]  /*0380*/  @!P2 IMAD.MOV.U32 R18, RZ, RZ, RZ ;  /* 0x000000ffff12a224 */ /* 0x000fe200078e00ff */
[----:B------:R-:W0:Y:S02]  /*0390*/  MUFU.RCP64H R17, R3 ;  /* 0x0000000300117308 */ /* 0x000e240000001800 */
[----:B------:R-:W-:Y:S01]  /*03a0*/  @!P2 ISETP.GE.U32.AND P3, PT, R12, R13, PT ;  /* 0x0000000d0c00a20c */ /* 0x000fe20003f66070 */
[----:B------:R-:W-:-:S05]  /*03b0*/  IMAD.MOV.U32 R13, RZ, RZ, 0x1ca00000 ;  /* 0x1ca00000ff0d7424 */ /* 0x000fca00078e00ff */
[----:B------:R-:W-:-:S04]  /*03c0*/  @!P2 SEL R19, R13, 0x63400000, !P3 ;  /* 0x634000000d13a807 */ /* 0x000fc80005800000 */
[----:B------:R-:W-:-:S04]  /*03d0*/  @!P2 LOP3.LUT R19, R19, 0x80000000, R9, 0xf8, !PT ;  /* 0x800000001313a812 */ /* 0x000fc800078ef809 */
[----:B------:R-:W-:Y:S01]  /*03e0*/  @!P2 LOP3.LUT R19, R19, 0x100000, RZ, 0xfc, !PT ;  /* 0x001000001313a812 */ /* 0x000fe200078efcff */
[----:B0-----:R-:W-:-:S08]  /*03f0*/  DFMA R10, R16, -R2, 1 ;  /* 0x3ff00000100a742b */ /* 0x001fd00000000802 */
[----:B------:R-:W-:-:S08]  /*0400*/  DFMA R10, R10, R10, R10 ;  /* 0x0000000a0a0a722b */ /* 0x000fd0000000000a */
[----:B------:R-:W-:Y:S01]  /*0410*/  DFMA R16, R16, R10, R16 ;  /* 0x0000000a1010722b */ /* 0x000fe20000000010 */
[----:B------:R-:W-:Y:S01]  /*0420*/  SEL R11, R13, 0x63400000, !P1 ;  /* 0x634000000d0b7807 */ /* 0x000fe20004800000 */
[----:B------:R-:W-:-:S03]  /*0430*/  IMAD.MOV.U32 R10, RZ, RZ, R8 ;  /* 0x000000ffff0a7224 */ /* 0x000fc600078e0008 */
[----:B------:R-:W-:-:S03]  /*0440*/  LOP3.LUT R11, R11, 0x800fffff, R9, 0xf8, !PT ;  /* 0x800fffff0b0b7812 */ /* 0x000fc600078ef809 */
[----:B------:R-:W-:-:S03]  /*0450*/  DFMA R20, R16, -R2, 1 ;  /* 0x3ff000001014742b */ /* 0x000fc60000000802 */
[----:B------:R-:W-:-:S05]  /*0460*/  @!P2 DFMA R10, R10, 2, -R18 ;  /* 0x400000000a0aa82b */ /* 0x000fca0000000812 */
[----:B------:R-:W-:Y:S01]  /*0470*/  DFMA R16, R16, R20, R16 ;  /* 0x000000141010722b */ /* 0x000fe20000000010 */
[----:B------:R-:W-:Y:S02]  /*0480*/  IMAD.MOV.U32 R21, RZ, RZ, R12 ;  /* 0x000000ffff157224 */ /* 0x000fe400078e000c */
[----:B------:R-:W-:Y:S01]  /*0490*/  IMAD.MOV.U32 R20, RZ, RZ, R15 ;  /* 0x000000ffff147224 */ /* 0x000fe200078e000f */
[----:B------:R-:W-:Y:S02]  /*04a0*/  @!P0 LOP3.LUT R20, R3, 0x7ff00000, RZ, 0xc0, !PT ;  /* 0x7ff0000003148812 */ /* 0x000fe400078ec0ff */
[----:B------:R-:W-:Y:S02]  /*04b0*/  @!P2 LOP3.LUT R21, R11, 0x7ff00000, RZ, 0xc0, !PT ;  /* 0x7ff000000b15a812 */ /* 0x000fe400078ec0ff */
[----:B------:R-:W-:Y:S01]  /*04c0*/  DMUL R18, R16, R10 ;  /* 0x0000000a10127228 */ /* 0x000fe20000000000 */
[----:B------:R-:W-:Y:S02]  /*04d0*/  VIADD R23, R20, 0xffffffff ;  /* 0xffffffff14177836 */ /* 0x000fe40000000000 */
[----:B------:R-:W-:-:S05]  /*04e0*/  VIADD R22, R21, 0xffffffff ;  /* 0xffffffff15167836 */ /* 0x000fca0000000000 */
[----:B------:R-:W-:Y:S01]  /*04f0*/  DFMA R14, R18, -R2, R10 ;  /* 0x80000002120e722b */ /* 0x000fe2000000000a */
[----:B------:R-:W-:-:S04]  /*0500*/  ISETP.GT.U32.AND P0, PT, R22, 0x7feffffe, PT ;  /* 0x7feffffe1600780c */ /* 0x000fc80003f04070 */
[----:B------:R-:W-:-:S03]  /*0510*/  ISETP.GT.U32.OR P0, PT, R23, 0x7feffffe, P0 ;  /* 0x7feffffe1700780c */ /* 0x000fc60000704470 */
[----:B------:R-:W-:-:S10]  /*0520*/  DFMA R14, R16, R14, R18 ;  /* 0x0000000e100e722b */ /* 0x000fd40000000012 */
[----:B------:R-:W-:Y:S05]  /*0530*/  @P0 BRA `(.L_x_53) ;  /* 0x00000000006c0947 */ /* 0x000fea0003800000 */
[----:B------:R-:W-:-:S04]  /*0540*/  LOP3.LUT R9, R7, 0x7ff00000, RZ, 0xc0, !PT ;  /* 0x7ff0000007097812 */ /* 0x000fc800078ec0ff */
[CC--:B------:R-:W-:Y:S02]  /*0550*/  VIADDMNMX R8, R12.reuse, -R9.reuse, 0xb9600000, !PT ;  /* 0xb96000000c087446 */ /* 0x0c0fe40007800909 */
[----:B------:R-:W-:Y:S02]  /*0560*/  ISETP.GE.U32.AND P0, PT, R12, R9, PT ;  /* 0x000000090c00720c */ /* 0x000fe40003f06070 */
[----:B------:R-:W-:Y:S02]  /*0570*/  VIMNMX R8, PT, PT, R8, 0x46a00000, PT ;  /* 0x46a0000008087848 */ /* 0x000fe40003fe0100 */
[----:B------:R-:W-:-:S05]  /*0580*/  SEL R13, R13, 0x63400000, !P0 ;  /* 0x634000000d0d7807 */ /* 0x000fca0004000000 */
[----:B------:R-:W-:Y:S02]  /*0590*/  IMAD.IADD R16, R8, 0x1, -R13 ;  /* 0x0000000108107824 */ /* 0x000fe400078e0a0d */
[----:B------:R-:W-:Y:S02]  /*05a0*/  IMAD.MOV.U32 R8, RZ, RZ, RZ ;  /* 0x000000ffff087224 */ /* 0x000fe400078e00ff */
[----:B------:R-:W-:-:S06]  /*05b0*/  VIADD R9, R16, 0x7fe00000 ;  /* 0x7fe0000010097836 */ /* 0x000fcc0000000000 */
        /* <DEDUP_REMOVED lines=11> */
[----:B------:R-:W-:-:S06]  /*0670*/  IMAD.MOV.U32 R2, RZ, RZ, RZ ;  /* 0x000000ffff027224 */ /* 0x000fcc00078e00ff */
[----:B------:R-:W-:-:S03]  /*0680*/  DFMA R2, R12, -R2, R14 ;  /* 0x800000020c02722b */ /* 0x000fc6000000000e */
[----:B------:R-:W-:-:S03]  /*0690*/  LOP3.LUT R7, R9, R7, RZ, 0x3c, !PT ;  /* 0x0000000709077212 */ /* 0x000fc600078e3cff */
[----:B------:R-:W-:-:S04]  /*06a0*/  IADD3 R2, PT, PT, -R16, -0x43300000, RZ ;  /* 0xbcd0000010027810 */ /* 0x000fc80007ffe1ff */
[----:B------:R-:W-:-:S04]  /*06b0*/  FSETP.NEU.AND P0, PT, |R3|, R2, PT ;  /* 0x000000020300720b */ /* 0x000fc80003f0d200 */
[----:B------:R-:W-:Y:S02]  /*06c0*/  FSEL R12, R8, R12, !P0 ;  /* 0x0000000c080c7208 */ /* 0x000fe40004000000 */
[----:B------:R-:W-:Y:S01]  /*06d0*/  FSEL R13, R7, R13, !P0 ;  /* 0x0000000d070d7208 */ /* 0x000fe20004000000 */
[----:B------:R-:W-:Y:S06]  /*06e0*/  BRA `(.L_x_54) ;  /* 0x0000000000547947 */ /* 0x000fec0003800000 */
.L_x_53:
[----:B------:R-:W-:-:S14]  /*06f0*/  DSETP.NAN.AND P0, PT, R8, R8, PT ;  /* 0x000000080800722a */ /* 0x000fdc0003f08000 */
[----:B------:R-:W-:Y:S05]  /*0700*/  @P0 BRA `(.L_x_55) ;  /* 0x0000000000440947 */ /* 0x000fea0003800000 */
[----:B------:R-:W-:-:S14]  /*0710*/  DSETP.NAN.AND P0, PT, R6, R6, PT ;  /* 0x000000060600722a */ /* 0x000fdc0003f08000 */
[----:B------:R-:W-:Y:S05]  /*0720*/  @P0 BRA `(.L_x_56) ;  /* 0x0000000000300947 */ /* 0x000fea0003800000 */
[----:B------:R-:W-:Y:S01]  /*0730*/  ISETP.NE.AND P0, PT, R21, R20, PT ;  /* 0x000000141500720c */ /* 0x000fe20003f05270 */
[----:B------:R-:W-:Y:S02]  /*0740*/  IMAD.MOV.U32 R12, RZ, RZ, 0x0 ;  /* 0x00000000ff0c7424 */ /* 0x000fe400078e00ff */
[----:B------:R-:W-:-:S10]  /*0750*/  IMAD.MOV.U32 R13, RZ, RZ, -0x80000 ;  /* 0xfff80000ff0d7424 */ /* 0x000fd400078e00ff */
[----:B------:R-:W-:Y:S05]  /*0760*/  @!P0 BRA `(.L_x_54) ;  /* 0x0000000000348947 */ /* 0x000fea0003800000 */
[----:B------:R-:W-:Y:S02]  /*0770*/  ISETP.NE.AND P0, PT, R21, 0x7ff00000, PT ;  /* 0x7ff000001500780c */ /* 0x000fe40003f05270 */
[----:B------:R-:W-:Y:S02]  /*0780*/  LOP3.LUT R13, R9, 0x80000000, R7, 0x48, !PT ;  /* 0x80000000090d7812 */ /* 0x000fe400078e4807 */
[----:B------:R-:W-:-:S13]  /*0790*/  ISETP.EQ.OR P0, PT, R20, RZ, !P0 ;  /* 0x000000ff1400720c */ /* 0x000fda0004702670 */
[----:B------:R-:W-:Y:S01]  /*07a0*/  @P0 LOP3.LUT R2, R13, 0x7ff00000, RZ, 0xfc, !PT ;  /* 0x7ff000000d020812 */ /* 0x000fe200078efcff */
[----:B------:R-:W-:Y:S02]  /*07b0*/  @!P0 IMAD.MOV.U32 R12, RZ, RZ, RZ ;  /* 0x000000ffff0c8224 */ /* 0x000fe400078e00ff */
[----:B------:R-:W-:Y:S02]  /*07c0*/  @P0 IMAD.MOV.U32 R12, RZ, RZ, RZ ;  /* 0x000000ffff0c0224 */ /* 0x000fe400078e00ff */
[----:B------:R-:W-:Y:S01]  /*07d0*/  @P0 IMAD.MOV.U32 R13, RZ, RZ, R2 ;  /* 0x000000ffff0d0224 */ /* 0x000fe200078e0002 */
[----:B------:R-:W-:Y:S06]  /*07e0*/  BRA `(.L_x_54) ;  /* 0x0000000000147947 */ /* 0x000fec0003800000 */
.L_x_56:
[----:B------:R-:W-:Y:S01]  /*07f0*/  LOP3.LUT R13, R7, 0x80000, RZ, 0xfc, !PT ;  /* 0x00080000070d7812 */ /* 0x000fe200078efcff */
[----:B------:R-:W-:Y:S01]  /*0800*/  IMAD.MOV.U32 R12, RZ, RZ, R6 ;  /* 0x000000ffff0c7224 */ /* 0x000fe200078e0006 */
[----:B------:R-:W-:Y:S06]  /*0810*/  BRA `(.L_x_54) ;  /* 0x0000000000087947 */ /* 0x000fec0003800000 */
.L_x_55:
[----:B------:R-:W-:Y:S01]  /*0820*/  LOP3.LUT R13, R9, 0x80000, RZ, 0xfc, !PT ;  /* 0x00080000090d7812 */ /* 0x000fe200078efcff */
[----:B------:R-:W-:-:S07]  /*0830*/  IMAD.MOV.U32 R12, RZ, RZ, R8 ;  /* 0x000000ffff0c7224 */ /* 0x000fce00078e0008 */
.L_x_54:
[----:B------:R-:W-:Y:S05]  /*0840*/  BSYNC.RECONVERGENT B1 ;  /* 0x0000000000017941 */ /* 0x000fea0003800200 */
.L_x_52:
[----:B------:R-:W-:Y:S02]  /*0850*/  IMAD.MOV.U32 R2, RZ, RZ, R0 ;  /* 0x000000ffff027224 */ /* 0x000fe400078e0000 */
[----:B------:R-:W-:-:S04]  /*0860*/  IMAD.MOV.U32 R3, RZ, RZ, 0x0 ;  /* 0x00000000ff037424 */ /* 0x000fc800078e00ff */
[----:B------:R-:W-:Y:S05]  /*0870*/  RET.REL.NODEC R2 `(_Z16kernal_normalizePfii) ;  /* 0xfffffff402e07950 */ /* 0x000fea0003c3ffff */
.L_x_57:
        /* <DEDUP_REMOVED lines=16> */
.L_x_84:


//--------------------- .text._Z18kernal_sum_clusterPfi --------------------------
	.section	.text._Z18kernal_sum_clusterPfi,"ax",@progbits
	.align	128
        .global         _Z18kernal_sum_clusterPfi
        .type           _Z18kernal_sum_clusterPfi,@function
        .size           _Z18kernal_sum_clusterPfi,(.L_x_90 - _Z18kernal_sum_clusterPfi)
        .other          _Z18kernal_sum_clusterPfi,@"STO_CUDA_ENTRY STV_DEFAULT"
_Z18kernal_sum_clusterPfi:
.text._Z18kernal_sum_clusterPfi:
[----:B------:R-:W-:Y:S01]  /*0000*/  LDC R1, c[0x0][0x37c] ;  /* 0x0000df00ff017b82 */ /* 0x000fe20000000800 */
[----:B------:R-:W0:Y:S07]  /*0010*/  S2R R9, SR_TID.X ;  /* 0x0000000000097919 */ /* 0x000e2e0000002100 */
[----:B------:R-:W0:Y:S01]  /*0020*/  S2UR UR4, SR_CTAID.X ;  /* 0x00000000000479c3 */ /* 0x000e220000002500 */
[----:B------:R-:W1:Y:S01]  /*0030*/  LDCU UR5, c[0x0][0x388] ;  /* 0x00007100ff0577ac */ /* 0x000e620008000800 */
[----:B------:R-:W2:Y:S06]  /*0040*/  LDCU.64 UR6, c[0x0][0x358] ;  /* 0x00006b00ff0677ac */ /* 0x000eac0008000a00 */
[----:B------:R-:W0:Y:S02]  /*0050*/  LDC R0, c[0x0][0x360] ;  /* 0x0000d800ff007b82 */ /* 0x000e240000000800 */
[----:B0-----:R-:W-:-:S05]  /*0060*/  IMAD R5, R0, UR4, R9 ;  /* 0x0000000400057c24 */ /* 0x001fca000f8e0209 */
[----:B-1----:R-:W-:-:S13]  /*0070*/  ISETP.GE.AND P1, PT, R5, UR5, PT ;  /* 0x0000000505007c0c */ /* 0x002fda000bf26270 */
[----:B------:R-:W0:Y:S02]  /*0080*/  @!P1 LDC.64 R2, c[0x0][0x380] ;  /* 0x0000e000ff029b82 */ /* 0x000e240000000a00 */
[----:B0-----:R-:W-:-:S06]  /*0090*/  @!P1 IMAD.WIDE R2, R5, 0x4, R2 ;  /* 0x0000000405029825 */ /* 0x001fcc00078e0202 */
[----:B--2---:R-:W2:Y:S01]  /*00a0*/  @!P1 LDG.E R2, desc[UR6][R2.64] ;  /* 0x0000000602029981 */ /* 0x004ea2000c1e1900 */
[----:B------:R-:W0:Y:S01]  /*00b0*/  S2UR UR5, SR_CgaCtaId ;  /* 0x00000000000579c3 */ /* 0x000e220000008800 */
[----:B------:R-:W-:Y:S01]  /*00c0*/  UMOV UR4, 0x400 ;  /* 0x0000040000047882 */ /* 0x000fe20000000000 */
[----:B------:R-:W-:Y:S02]  /*00d0*/  ISETP.GE.U32.AND P2, PT, R0, 0x2, PT ;  /* 0x000000020000780c */ /* 0x000fe40003f46070 */
[----:B------:R-:W-:Y:S01]  /*00e0*/  ISETP.NE.AND P0, PT, R9, RZ, PT ;  /* 0x000000ff0900720c */ /* 0x000fe20003f05270 */
[----:B0-----:R-:W-:-:S06]  /*00f0*/  ULEA UR4, UR5, UR4, 0x18 ;  /* 0x0000000405047291 */ /* 0x001fcc000f8ec0ff */
[----:B------:R-:W-:Y:S01]  /*0100*/  LEA R7, R9, UR4, 0x3 ;  /* 0x0000000409077c11 */ /* 0x000fe2000f8e18ff */
[----:B--2---:R-:W0:Y:S04]  /*0110*/  @!P1 F2F.F64.F32 R4, R2 ;  /* 0x0000000200049310 */ /* 0x004e280000201800 */
[----:B0-----:R0:W-:Y:S04]  /*0120*/  @!P1 STS.64 [R7], R4 ;  /* 0x0000000407009388 */ /* 0x0011e80000000a00 */
[----:B------:R0:W-:Y:S01]  /*0130*/  @P1 STS.64 [R7], RZ ;  /* 0x000000ff07001388 */ /* 0x0001e20000000a00 */
[----:B------:R-:W-:Y:S05]  /*0140*/  @!P2 BRA `(.L_x_58) ;  /* 0x00000000002ca947 */ /* 0x000fea0003800000 */
.L_x_59:
[----:B------:R-:W-:-:S04]  /*0150*/  SHF.R.U32.HI R8, RZ, 0x1, R0 ;  /* 0x00000001ff087819 */ /* 0x000fc80000011600 */
[----:B------:R-:W-:-:S13]  /*0160*/  ISETP.GE.U32.AND P1, PT, R9, R8, PT ;  /* 0x000000080900720c */ /* 0x000fda0003f26070 */
[----:B------:R-:W-:Y:S01]  /*0170*/  @!P1 IMAD R6, R8, 0x8, R7 ;  /* 0x0000000808069824 */ /* 0x000fe200078e0207 */
[----:B0-----:R-:W-:Y:S04]  /*0180*/  @!P1 LDS.64 R4, [R7] ;  /* 0x0000000007049984 */ /* 0x001fe80000000a00 */
[----:B------:R-:W0:Y:S02]  /*0190*/  @!P1 LDS.64 R2, [R6] ;  /* 0x0000000006029984 */ /* 0x000e240000000a00 */
[----:B0-----:R-:W-:-:S07]  /*01a0*/  @!P1 DADD R2, R2, R4 ;  /* 0x0000000002029229 */ /* 0x001fce0000000004 */
[----:B------:R1:W-:Y:S01]  /*01b0*/  @!P1 STS.64 [R7], R2 ;  /* 0x0000000207009388 */ /* 0x0003e20000000a00 */
[----:B------:R-:W-:Y:S01]  /*01c0*/  BAR.SYNC.DEFER_BLOCKING 0x0 ;  /* 0x0000000000007b1d */ /* 0x000fe20000010000 */
[----:B------:R-:W-:Y:S01]  /*01d0*/  ISETP.GT.U32.AND P1, PT, R0, 0x3, PT ;  /* 0x000000030000780c */ /* 0x000fe20003f24070 */
[----:B------:R-:W-:-:S12]  /*01e0*/  IMAD.MOV.U32 R0, RZ, RZ, R8 ;  /* 0x000000ffff007224 */ /* 0x000fd800078e0008 */
[----:B-1----:R-:W-:Y:S05]  /*01f0*/  @P1 BRA `(.L_x_59) ;  /* 0xfffffffc00d41947 */ /* 0x002fea000383ffff */
.L_x_58:
[----:B------:R-:W-:Y:S05]  /*0200*/  @P0 EXIT ;  /* 0x000000000000094d */ /* 0x000fea0003800000 */
[----:B0-----:R-:W0:Y:S02]  /*0210*/  LDC.64 R4, c[0x4][RZ] ;  /* 0x01000000ff047b82 */ /* 0x001e240000000a00 */
[----:B0-----:R0:W5:Y:S06]  /*0220*/  LDG.E.64 R8, desc[UR6][R4.64] ;  /* 0x0000000604087981 */ /* 0x00116c000c1e1b00 */
[----:B------:R-:W1:Y:S01]  /*0230*/  S2UR UR5, SR_CgaCtaId ;  /* 0x00000000000579c3 */ /* 0x000e620000008800 */
[----:B------:R-:W-:Y:S02]  /*0240*/  UMOV UR4, 0x400 ;  /* 0x0000040000047882 */ /* 0x000fe40000000000 */
[----:B-1----:R-:W-:-:S09]  /*0250*/  ULEA UR4, UR5, UR4, 0x18 ;  /* 0x0000000405047291 */ /* 0x002fd2000f8ec0ff */
[----:B------:R-:W1:Y:S02]  /*0260*/  LDS.64 R2, [UR4] ;  /* 0x00000004ff027984 */ /* 0x000e640008000a00 */
[----:B-1----:R-:W1:Y:S08]  /*0270*/  F2F.F32.F64 R2, R2 ;  /* 0x0000000200027310 */ /* 0x002e700000301000 */
[----:B-1----:R0:W1:Y:S02]  /*0280*/  F2F.F64.F32 R6, R2 ;  /* 0x0000000200067310 */ /* 0x0020640000201800 */
.L_x_60:
[----:B-1---5:R-:W-:Y:S01]  /*0290*/  DADD R10, R6, R8 ;  /* 0x00000000060a7229 */ /* 0x022fe20000000008 */
[----:B------:R-:W-:Y:S09]  /*02a0*/  YIELD ;  /* 0x0000000000007946 */ /* 0x000ff20003800000 */
[----:B------:R-:W2:Y:S02]  /*02b0*/  ATOMG.E.CAS.64.STRONG.GPU PT, R10, [R4], R8, R10 ;  /* 0x00000008040a73a9 */ /* 0x000ea400001ee50a */
[----:B--2---:R-:W-:Y:S01]  /*02c0*/  ISETP.NE.U32.AND P0, PT, R8, R10, PT ;  /* 0x0000000a0800720c */ /* 0x004fe20003f05070 */
[----:B------:R-:W-:-:S03]  /*02d0*/  IMAD.MOV.U32 R8, RZ, RZ, R10 ;  /* 0x000000ffff087224 */ /* 0x000fc600078e000a */
[----:B------:R-:W-:Y:S01]  /*02e0*/  ISETP.NE.AND.EX P0, PT, R9, R11, PT, P0 ;  /* 0x0000000b0900720c */ /* 0x000fe20003f05300 */
[----:B------:R-:W-:-:S12]  /*02f0*/  IMAD.MOV.U32 R9, RZ, RZ, R11 ;  /* 0x000000ffff097224 */ /* 0x000fd800078e000b */
[----:B------:R-:W-:Y:S05]  /*0300*/  @P0 BRA `(.L_x_60) ;  /* 0xfffffffc00e00947 */ /* 0x000fea000383ffff */
[----:B------:R-:W-:Y:S05]  /*0310*/  EXIT ;  /* 0x000000000000794d */ /* 0x000fea0003800000 */
.L_x_61:
        /* <DEDUP_REMOVED lines=14> */
.L_x_90:


//--------------------- .text._Z20kernal_compute_raw_QPfiiS_S_i --------------------------
	.section	.text._Z20kernal_compute_raw_QPfiiS_S_i,"ax",@progbits
	.align	128
        .global         _Z20kernal_compute_raw_QPfiiS_S_i
        .type           _Z20kernal_compute_raw_QPfiiS_S_i,@function
        .size           _Z20kernal_compute_raw_QPfiiS_S_i,(.L_x_85 - _Z20kernal_compute_raw_QPfiiS_S_i)
        .other          _Z20kernal_compute_raw_QPfiiS_S_i,@"STO_CUDA_ENTRY STV_DEFAULT"
_Z20kernal_compute_raw_QPfiiS_S_i:
.text._Z20kernal_compute_raw_QPfiiS_S_i:
[----:B------:R-:W-:Y:S08]  /*0000*/  LDC R1, c[0x0][0x37c] ;  /* 0x0000df00ff017b82 */ /* 0x000ff00000000800 */
[----:B------:R-:W0:Y:S01]  /*0010*/  LDC R2, c[0x0][0x38c] ;  /* 0x0000e300ff027b82 */ /* 0x000e220000000800 */
[----:B------:R-:W1:Y:S01]  /*0020*/  S2R R3, SR_TID.X ;  /* 0x0000000000037919 */ /* 0x000e620000002100 */
[----:B------:R-:W-:Y:S01]  /*0030*/  UMOV UR4, 0x400 ;  /* 0x0000040000047882 */ /* 0x000fe20000000000 */
[----:B------:R-:W2:Y:S01]  /*0040*/  LDCU.64 UR8, c[0x0][0x358] ;  /* 0x00006b00ff0877ac */ /* 0x000ea20008000a00 */
[----:B------:R-:W-:Y:S04]  /*0050*/  BSSY.RECONVERGENT B0, `(.L_x_62) ;  /* 0x000003a000007945 */ /* 0x000fe80003800200 */
[----:B------:R-:W1:Y:S08]  /*0060*/  S2UR UR6, SR_CTAID.X ;  /* 0x00000000000679c3 */ /* 0x000e700000002500 */
[----:B------:R-:W1:Y:S01]  /*0070*/  LDC R4, c[0x0][0x360] ;  /* 0x0000d800ff047b82 */ /* 0x000e620000000800 */
[----:B0-----:R-:W-:-:S07]  /*0080*/  IABS R9, R2 ;  /* 0x0000000200097213 */ /* 0x001fce0000000000 */
[----:B------:R-:W0:Y:S01]  /*0090*/  S2UR UR5, SR_CgaCtaId ;  /* 0x00000000000579c3 */ /* 0x000e220000008800 */
[----:B------:R-:W3:Y:S01]  /*00a0*/  I2F.RP R0, R9 ;  /* 0x0000000900007306 */ /* 0x000ee20000209400 */
[----:B-1----:R-:W-:-:S07]  /*00b0*/  IMAD R5, R4, UR6, R3 ;  /* 0x0000000604057c24 */ /* 0x002fce000f8e0203 */
[----:B---3--:R-:W1:Y:S01]  /*00c0*/  MUFU.RCP R0, R0 ;  /* 0x0000000000007308 */ /* 0x008e620000001000 */
        /* <DEDUP_REMOVED lines=9> */
[----:B------:R-:W-:-:S04]  /*0160*/  IMAD.HI.U32 R7, R7, R0, RZ ;  /* 0x0000000007077227 */ /* 0x000fc800078e00ff */
[----:B------:R-:W-:-:S04]  /*0170*/  IMAD.MOV R8, RZ, RZ, -R7 ;  /* 0x000000ffff087224 */ /* 0x000fc800078e0a07 */
[----:B------:R-:W-:Y:S02]  /*0180*/  IMAD R0, R9, R8, R0 ;  /* 0x0000000809007224 */ /* 0x000fe400078e0200 */
[----:B------:R-:W-:-:S03]  /*0190*/  IMAD R8, R2, R2, RZ ;  /* 0x0000000202087224 */ /* 0x000fc600078e02ff */
[----:B------:R-:W-:-:S13]  /*01a0*/  ISETP.GT.U32.AND P2, PT, R9, R0, PT ;  /* 0x000000000900720c */ /* 0x000fda0003f44070 */
[-C--:B------:R-:W-:Y:S01]  /*01b0*/  @!P2 IADD3 R0, PT, PT, R0, -R9.reuse, RZ ;  /* 0x800000090000a210 */ /* 0x080fe20007ffe0ff */
[----:B------:R-:W-:Y:S01]  /*01c0*/  @!P2 VIADD R7, R7, 0x1 ;  /* 0x000000010707a836 */ /* 0x000fe20000000000 */
[----:B------:R-:W-:Y:S02]  /*01d0*/  ISETP.NE.AND P2, PT, R2, RZ, PT ;  /* 0x000000ff0200720c */ /* 0x000fe40003f45270 */
[----:B------:R-:W-:Y:S02]  /*01e0*/  ISETP.GE.U32.AND P0, PT, R0, R9, PT ;  /* 0x000000090000720c */ /* 0x000fe40003f06070 */
[----:B------:R-:W-:-:S04]  /*01f0*/  LOP3.LUT R0, R5, R2, RZ, 0x3c, !PT ;  /* 0x0000000205007212 */ /* 0x000fc800078e3cff */
[----:B------:R-:W-:-:S07]  /*0200*/  ISETP.GE.AND P1, PT, R0, RZ, PT ;  /* 0x000000ff0000720c */ /* 0x000fce0003f26270 */
[----:B------:R-:W-:Y:S01]  /*0210*/  @P0 VIADD R7, R7, 0x1 ;  /* 0x0000000107070836 */ /* 0x000fe20000000000 */
[----:B------:R-:W-:-:S05]  /*0220*/  ISETP.GE.AND P0, PT, R5, R8, PT ;  /* 0x000000080500720c */ /* 0x000fca0003f06270 */
[----:B------:R-:W-:Y:S01]  /*0230*/  @!P1 IMAD.MOV R7, RZ, RZ, -R7 ;  /* 0x000000ffff079224 */ /* 0x000fe200078e0a07 */
[----:B------:R-:W-:-:S04]  /*0240*/  @!P2 LOP3.LUT R7, RZ, R2, RZ, 0x33, !PT ;  /* 0x00000002ff07a212 */ /* 0x000fc800078e33ff */
[----:B------:R-:W-:-:S05]  /*0250*/  IADD3 R0, PT, PT, -R7, RZ, RZ ;  /* 0x000000ff07007210 */ /* 0x000fca0007ffe1ff */
[----:B------:R-:W-:-:S05]  /*0260*/  IMAD R0, R2, R0, R5 ;  /* 0x0000000002007224 */ /* 0x000fca00078e0205 */
[----:B------:R-:W-:-:S13]  /*0270*/  ISETP.EQ.OR P0, PT, R7, R0, P0 ;  /* 0x000000000700720c */ /* 0x000fda0000702670 */
[----:B--2---:R-:W-:Y:S05]  /*0280*/  @P0 BRA `(.L_x_63) ;  /* 0x0000000000500947 */ /* 0x004fea0003800000 */
[----:B------:R-:W0:Y:S02]  /*0290*/  LDC.64 R10, c[0x0][0x380] ;  /* 0x0000e000ff0a7b82 */ /* 0x000e240000000a00 */
[----:B0-----:R-:W-:-:S06]  /*02a0*/  IMAD.WIDE R10, R5, 0x4, R10 ;  /* 0x00000004050a7825 */ /* 0x001fcc00078e020a */
[----:B------:R-:W2:Y:S01]  /*02b0*/  LDG.E R10, desc[UR8][R10.64] ;  /* 0x000000080a0a7981 */ /* 0x000ea2000c1e1900 */
[----:B------:R-:W-:Y:S01]  /*02c0*/  BSSY.RECONVERGENT B1, `(.L_x_64) ;  /* 0x000000d000017945 */ /* 0x000fe20003800200 */
[----:B--2---:R-:W-:-:S04]  /*02d0*/  FADD R0, R10, 1 ;  /* 0x3f8000000a007421 */ /* 0x004fc80000000000 */
[----:B------:R-:W-:-:S05]  /*02e0*/  VIADD R2, R0, 0x1800000 ;  /* 0x0180000000027836 */ /* 0x000fca0000000000 */
[----:B------:R-:W-:-:S04]  /*02f0*/  LOP3.LUT R2, R2, 0x7f800000, RZ, 0xc0, !PT ;  /* 0x7f80000002027812 */ /* 0x000fc800078ec0ff */
[----:B------:R-:W-:-:S13]  /*0300*/  ISETP.GT.U32.AND P0, PT, R2, 0x1ffffff, PT ;  /* 0x01ffffff0200780c */ /* 0x000fda0003f04070 */
[----:B------:R-:W-:Y:S05]  /*0310*/  @P0 BRA `(.L_x_65) ;  /* 0x00000000000c0947 */ /* 0x000fea0003800000 */
[----:B------:R-:W-:-:S07]  /*0320*/  MOV R10, 0x340 ;  /* 0x00000340000a7802 */ /* 0x000fce0000000f00 */
[----:B------:R-:W-:Y:S05]  /*0330*/  CALL.REL.NOINC `($__internal_5_$__cuda_sm20_rcp_rn_f32_slowpath) ;  /* 0x0000000000f47944 */ /* 0x000fea0003c00000 */
[----:B------:R-:W-:Y:S05]  /*0340*/  BRA `(.L_x_66) ;  /* 0x0000000000107947 */ /* 0x000fea0003800000 */
.L_x_65:
[----:B------:R-:W0:Y:S02]  /*0350*/  MUFU.RCP R7, R0 ;  /* 0x0000000000077308 */ /* 0x000e240000001000 */
[----:B0-----:R-:W-:-:S04]  /*0360*/  FFMA R2, R0, R7, -1 ;  /* 0xbf80000000027423 */ /* 0x001fc80000000007 */
[----:B------:R-:W-:-:S04]  /*0370*/  FADD.FTZ R2, -R2, -RZ ;  /* 0x800000ff02027221 */ /* 0x000fc80000010100 */
[----:B------:R-:W-:-:S07]  /*0380*/  FFMA R7, R7, R2, R7 ;  /* 0x0000000207077223 */ /* 0x000fce0000000007 */
.L_x_66:
[----:B------:R-:W-:Y:S05]  /*0390*/  BSYNC.RECONVERGENT B1 ;  /* 0x0000000000017941 */ /* 0x000fea0003800200 */
.L_x_64:
[----:B------:R1:W-:Y:S01]  /*03a0*/  STS [R6], R7 ;  /* 0x0000000706007388 */ /* 0x0003e20000000800 */
[----:B------:R-:W-:Y:S01]  /*03b0*/  IMAD.MOV.U32 R13, RZ, RZ, R7 ;  /* 0x000000ffff0d7224 */ /* 0x000fe200078e0007 */
[----:B------:R-:W-:Y:S06]  /*03c0*/  BRA `(.L_x_67) ;  /* 0x0000000000087947 */ /* 0x000fec0003800000 */
.L_x_63:
[----:B------:R0:W-:Y:S01]  /*03d0*/  STS [R6], RZ ;  /* 0x000000ff06007388 */ /* 0x0001e20000000800 */
[----:B------:R-:W-:-:S07]  /*03e0*/  IMAD.MOV.U32 R13, RZ, RZ, RZ ;  /* 0x000000ffff0d7224 */ /* 0x000fce00078e00ff */
.L_x_67:
[----:B------:R-:W-:Y:S05]  /*03f0*/  BSYNC.RECONVERGENT B0 ;  /* 0x0000000000007941 */ /* 0x000fea0003800200 */
.L_x_62:
[-C--:B------:R-:W-:Y:S02]  /*0400*/  ISETP.GE.AND P1, PT, R5, R8.reuse, PT ;  /* 0x000000080500720c */ /* 0x080fe40003f26270 */
[----:B------:R-:W-:Y:S02]  /*0410*/  ISETP.GE.U32.AND P0, PT, R4, 0x2, PT ;  /* 0x000000020400780c */ /* 0x000fe40003f06070 */
[----:B------:R-:W-:Y:S02]  /*0420*/  ISETP.NE.AND P2, PT, R3, RZ, PT ;  /* 0x000000ff0300720c */ /* 0x000fe40003f45270 */
[----:B------:R-:W-:-:S07]  /*0430*/  ISETP.GE.OR P0, PT, R5, R8, !P0 ;  /* 0x000000080500720c */ /* 0x000fce0004706670 */
[----:B------:R-:W2:Y:S02]  /*0440*/  @!P1 LDC.64 R10, c[0x0][0x390] ;  /* 0x0000e400ff0a9b82 */ /* 0x000ea40000000a00 */
[----:B--2---:R-:W-:-:S05]  /*0450*/  @!P1 IMAD.WIDE R8, R5, 0x4, R10 ;  /* 0x0000000405089825 */ /* 0x004fca00078e020a */
[----:B------:R2:W-:Y:S01]  /*0460*/  @!P1 STG.E desc[UR8][R8.64], R13 ;  /* 0x0000000d08009986 */ /* 0x0005e2000c101908 */
[----:B------:R-:W-:Y:S06]  /*0470*/  BAR.SYNC.DEFER_BLOCKING 0x0 ;  /* 0x0000000000007b1d */ /* 0x000fec0000010000 */
[----:B------:R-:W-:Y:S05]  /*0480*/  @P0 BRA `(.L_x_68) ;  /* 0x0000000000300947 */ /* 0x000fea0003800000 */
.L_x_69:
[----:B------:R-:W-:Y:S01]  /*0490*/  SHF.R.U32.HI R2, RZ, 0x1, R4 ;  /* 0x00000001ff027819 */ /* 0x000fe20000011604 */
[----:B------:R-:W-:Y:S05]  /*04a0*/  WARPSYNC.ALL ;  /* 0x0000000000007948 */ /* 0x000fea0003800000 */
[----:B------:R-:W-:-:S13]  /*04b0*/  ISETP.GE.U32.AND P0, PT, R3, R2, PT ;  /* 0x000000020300720c */ /* 0x000fda0003f06070 */
[----:B------:R-:W-:Y:S01]  /*04c0*/  @!P0 LEA R0, R2, R6, 0x2 ;  /* 0x0000000602008211 */ /* 0x000fe200078e10ff */
[----:B------:R-:W-:Y:S05]  /*04d0*/  @!P0 LDS R5, [R6] ;  /* 0x0000000006058984 */ /* 0x000fea0000000800 */
[----:B------:R-:W3:Y:S02]  /*04e0*/  @!P0 LDS R0, [R0] ;  /* 0x0000000000008984 */ /* 0x000ee40000000800 */
[----:B---3--:R-:W-:-:S05]  /*04f0*/  @!P0 FADD R5, R0, R5 ;  /* 0x0000000500058221 */ /* 0x008fca0000000000 */
[----:B------:R3:W-:Y:S01]  /*0500*/  @!P0 STS [R6], R5 ;  /* 0x0000000506008388 */ /* 0x0007e20000000800 */
[----:B------:R-:W-:Y:S01]  /*0510*/  BAR.SYNC.DEFER_BLOCKING 0x0 ;  /* 0x0000000000007b1d */ /* 0x000fe20000010000 */
[----:B------:R-:W-:Y:S01]  /*0520*/  ISETP.GT.U32.AND P0, PT, R4, 0x3, PT ;  /* 0x000000030400780c */ /* 0x000fe20003f04070 */
[----:B------:R-:W-:-:S12]  /*0530*/  IMAD.MOV.U32 R4, RZ, RZ, R2 ;  /* 0x000000ffff047224 */ /* 0x000fd800078e0002 */
[----:B---3--:R-:W-:Y:S05]  /*0540*/  @P0 BRA `(.L_x_69) ;  /* 0xfffffffc00d00947 */ /* 0x008fea000383ffff */
.L_x_68:
[----:B------:R-:W-:Y:S05]  /*0550*/  @P2 EXIT ;  /* 0x000000000000294d */ /* 0x000fea0003800000 */
[----:B--2---:R-:W2:Y:S01]  /*0560*/  LDC R9, c[0x0][0x3a0] ;  /* 0x0000e800ff097b82 */ /* 0x004ea20000000800 */
[----:B------:R-:W-:-:S07]  /*0570*/  UMOV UR4, 0x400 ;  /* 0x0000040000047882 */ /* 0x000fce0000000000 */
[----:B------:R-:W3:Y:S01]  /*0580*/  S2UR UR5, SR_CgaCtaId ;  /* 0x00000000000579c3 */ /* 0x000ee20000008800 */
[----:B--2---:R-:W2:Y:S01]  /*0590*/  I2F.U32.RP R0, R9 ;  /* 0x0000000900007306 */ /* 0x004ea20000209000 */
[----:B------:R-:W-:Y:S01]  /*05a0*/  ISETP.NE.U32.AND P2, PT, R9, RZ, PT ;  /* 0x000000ff0900720c */ /* 0x000fe20003f45070 */
[----:B---3--:R-:W-:-:S06]  /*05b0*/  ULEA UR4, UR5, UR4, 0x18 ;  /* 0x0000000405047291 */ /* 0x008fcc000f8ec0ff */
[----:B--2---:R-:W2:Y:S03]  /*05c0*/  MUFU.RCP R0, R0 ;  /* 0x0000000000007308 */ /* 0x004ea60000001000 */
[----:B-1----:R-:W1:Y:S01]  /*05d0*/  LDS R7, [UR4] ;  /* 0x00000004ff077984 */ /* 0x002e620008000800 */
[----:B--2---:R-:W-:-:S04]  /*05e0*/  VIADD R2, R0, 0xffffffe ;  /* 0x0ffffffe00027836 */ /* 0x004fc80000000000 */
[----:B------:R2:W3:Y:S02]  /*05f0*/  F2I.FTZ.U32.TRUNC.NTZ R3, R2 ;  /* 0x0000000200037305 */ /* 0x0004e4000021f000 */
[----:B--2---:R-:W-:Y:S02]  /*0600*/  HFMA2 R2, -RZ, RZ, 0, 0 ;  /* 0x00000000ff027431 */ /* 0x004fe400000001ff */
[----:B---3--:R-:W-:-:S04]  /*0610*/  IMAD.MOV R4, RZ, RZ, -R3 ;  /* 0x000000ffff047224 */ /* 0x008fc800078e0a03 */
[----:B------:R-:W-:-:S04]  /*0620*/  IMAD R5, R4, R9, RZ ;  /* 0x0000000904057224 */ /* 0x000fc800078e02ff */
[----:B------:R-:W-:-:S06]  /*0630*/  IMAD.HI.U32 R3, R3, R5, R2 ;  /* 0x0000000503037227 */ /* 0x000fcc00078e0002 */
[----:B------:R-:W-:Y:S02]  /*0640*/  IMAD.HI.U32 R5, R3, UR6, RZ ;  /* 0x0000000603057c27 */ /* 0x000fe4000f8e00ff */
[----:B------:R-:W2:Y:S02]  /*0650*/  LDC.64 R2, c[0x0][0x398] ;  /* 0x0000e600ff027b82 */ /* 0x000ea40000000a00 */
[----:B------:R-:W-:-:S04]  /*0660*/  IMAD.MOV R4, RZ, RZ, -R5 ;  /* 0x000000ffff047224 */ /* 0x000fc800078e0a05 */
[----:B------:R-:W-:-:S05]  /*0670*/  IMAD R0, R9, R4, UR6 ;  /* 0x0000000609007e24 */ /* 0x000fca000f8e0204 */
[----:B------:R-:W-:-:S13]  /*0680*/  ISETP.GE.U32.AND P0, PT, R0, R9, PT ;  /* 0x000000090000720c */ /* 0x000fda0003f06070 */
[----:B------:R-:W-:Y:S02]  /*0690*/  @P0 IMAD.IADD R0, R0, 0x1, -R9 ;  /* 0x0000000100000824 */ /* 0x000fe400078e0a09 */
[----:B------:R-:W-:-:S03]  /*06a0*/  @P0 VIADD R5, R5, 0x1 ;  /* 0x0000000105050836 */ /* 0x000fc60000000000 */
[----:B------:R-:W-:-:S13]  /*06b0*/  ISETP.GE.U32.AND P1, PT, R0, R9, PT ;  /* 0x000000090000720c */ /* 0x000fda0003f26070 */
[----:B------:R-:W-:Y:S02]  /*06c0*/  @P1 IADD3 R5, PT, PT, R5, 0x1, RZ ;  /* 0x0000000105051810 */ /* 0x000fe40007ffe0ff */
[----:B------:R-:W-:-:S05]  /*06d0*/  @!P2 LOP3.LUT R5, RZ, R9, RZ, 0x33, !PT ;  /* 0x00000009ff05a212 */ /* 0x000fca00078e33ff */
[----:B--2---:R-:W-:-:S05]  /*06e0*/  IMAD.WIDE.U32 R2, R5, 0x4, R2 ;  /* 0x0000000405027825 */ /* 0x004fca00078e0002 */
[----:B-1----:R-:W-:Y:S01]  /*06f0*/  REDG.E.ADD.F32.FTZ.RN.STRONG.GPU desc[UR8][R2.64], R7 ;  /* 0x00000007020079a6 */ /* 0x002fe2000c12f308 */
[----:B------:R-:W-:Y:S05]  /*0700*/  EXIT ;  /* 0x000000000000794d */ /* 0x000fea0003800000 */
        .weak           $__internal_5_$__cuda_sm20_rcp_rn_f32_slowpath
        .type           $__internal_5_$__cuda_sm20_rcp_rn_f32_slowpath,@function
        .size           $__internal_5_$__cuda_sm20_rcp_rn_f32_slowpath,(.L_x_85 - $__internal_5_$__cuda_sm20_rcp_rn_f32_slowpath)
$__internal_5_$__cuda_sm20_rcp_rn_f32_slowpath:
[----:B------:R-:W-:Y:S01]  /*0710*/  IMAD.SHL.U32 R2, R0, 0x2, RZ ;  /* 0x0000000200027824 */ /* 0x000fe200078e00ff */
[----:B------:R-:W-:Y:S04]  /*0720*/  BSSY.RECONVERGENT B2, `(.L_x_70) ;  /* 0x0000030000027945 */ /* 0x000fe80003800200 */
[----:B------:R-:W-:-:S04]  /*0730*/  SHF.R.U32.HI R2, RZ, 0x18, R2 ;  /* 0x00000018ff027819 */ /* 0x000fc80000011602 */
[----:B------:R-:W-:-:S13]  /*0740*/  ISETP.NE.U32.AND P0, PT, R2, RZ, PT ;  /* 0x000000ff0200720c */ /* 0x000fda0003f05070 */
[----:B------:R-:W-:Y:S05]  /*0750*/  @P0 BRA `(.L_x_71) ;  /* 0x0000000000280947 */ /* 0x000fea0003800000 */
[----:B------:R-:W-:-:S05]  /*0760*/  IMAD.SHL.U32 R2, R0, 0x2, RZ ;  /* 0x0000000200027824 */ /* 0x000fca00078e00ff */
[----:B------:R-:W-:-:S13]  /*0770*/  ISETP.NE.AND P0, PT, R2, RZ, PT ;  /* 0x000000ff0200720c */ /* 0x000fda0003f05270 */
[----:B------:R-:W-:Y:S01]  /*0780*/  @P0 FFMA R9, R0, 1.84467440737095516160e+19, RZ ;  /* 0x5f80000000090823 */ /* 0x000fe200000000ff */
[----:B------:R-:W-:Y:S08]  /*0790*/  @!P0 MUFU.RCP R7, R0 ;  /* 0x0000000000078308 */ /* 0x000ff00000001000 */
[----:B------:R-:W0:Y:S02]  /*07a0*/  @P0 MUFU.RCP R2, R9 ;  /* 0x0000000900020308 */ /* 0x000e240000001000 */
[----:B0-----:R-:W-:-:S04]  /*07b0*/  @P0 FFMA R11, R9, R2, -1 ;  /* 0xbf800000090b0423 */ /* 0x001fc80000000002 */
[----:B------:R-:W-:-:S04]  /*07c0*/  @P0 FADD.FTZ R11, -R11, -RZ ;  /* 0x800000ff0b0b0221 */ /* 0x000fc80000010100 */
[----:B------:R-:W-:-:S04]  /*07d0*/  @P0 FFMA R2, R2, R11, R2 ;  /* 0x0000000b02020223 */ /* 0x000fc80000000002 */
[----:B------:R-:W-:Y:S01]  /*07e0*/  @P0 FFMA R7, R2, 1.84467440737095516160e+19, RZ ;  /* 0x5f80000002070823 */ /* 0x000fe200000000ff */
[----:B------:R-:W-:Y:S06]  /*07f0*/  BRA `(.L_x_72) ;  /* 0x0000000000887947 */ /* 0x000fec0003800000 */
.L_x_71:
[----:B------:R-:W-:-:S05]  /*0800*/  VIADD R7, R2, 0xffffff03 ;  /* 0xffffff0302077836 */ /* 0x000fca0000000000 */
[----:B------:R-:W-:-:S13]  /*0810*/  ISETP.GT.U32.AND P0, PT, R7, 0x1, PT ;  /* 0x000000010700780c */ /* 0x000fda0003f04070 */
[----:B------:R-:W-:Y:S05]  /*0820*/  @P0 BRA `(.L_x_73) ;  /* 0x0000000000780947 */ /* 0x000fea0003800000 */
[----:B------:R-:W-:Y:S02]  /*0830*/  LOP3.LUT R9, R0, 0x7fffff, RZ, 0xc0, !PT ;  /* 0x007fffff00097812 */ /* 0x000fe400078ec0ff */
[----:B------:R-:W-:Y:S02]  /*0840*/  MOV R14, 0x3 ;  /* 0x00000003000e7802 */ /* 0x000fe40000000f00 */
[----:B------:R-:W-:Y:S02]  /*0850*/  LOP3.LUT R9, R9, 0x3f800000, RZ, 0xfc, !PT ;  /* 0x3f80000009097812 */ /* 0x000fe400078efcff */
[----:B------:R-:W-:Y:S02]  /*0860*/  SHF.L.U32 R15, R14, R7, RZ ;  /* 0x000000070e0f7219 */ /* 0x000fe400000006ff */
[----:B------:R-:W0:Y:S02]  /*0870*/  MUFU.RCP R12, R9 ;  /* 0x00000009000c7308 */ /* 0x000e240000001000 */
[----:B0-----:R-:W-:-:S04]  /*0880*/  FFMA R11, R9, R12, -1 ;  /* 0xbf800000090b7423 */ /* 0x001fc8000000000c */
[----:B------:R-:W-:-:S04]  /*0890*/  FADD.FTZ R11, -R11, -RZ ;  /* 0x800000ff0b0b7221 */ /* 0x000fc80000010100 */
[CCC-:B------:R-:W-:Y:S01]  /*08a0*/  FFMA.RM R13, R12.reuse, R11.reuse, R12.reuse ;  /* 0x0000000b0c0d7223 */ /* 0x1c0fe2000000400c */
[----:B------:R-:W-:-:S04]  /*08b0*/  FFMA.RP R12, R12, R11, R12 ;  /* 0x0000000b0c0c7223 */ /* 0x000fc8000000800c */
[C---:B------:R-:W-:Y:S02]  /*08c0*/  LOP3.LUT R11, R13.reuse, 0x7fffff, RZ, 0xc0, !PT ;  /* 0x007fffff0d0b7812 */ /* 0x040fe400078ec0ff */
[----:B------:R-:W-:Y:S02]  /*08d0*/  FSETP.NEU.FTZ.AND P0, PT, R13, R12, PT ;  /* 0x0000000c0d00720b */ /* 0x000fe40003f1d000 */
[----:B------:R-:W-:Y:S02]  /*08e0*/  LOP3.LUT R12, R11, 0x800000, RZ, 0xfc, !PT ;  /* 0x008000000b0c7812 */ /* 0x000fe400078efcff */
[----:B------:R-:W-:Y:S02]  /*08f0*/  SEL R11, RZ, 0xffffffff, !P0 ;  /* 0xffffffffff0b7807 */ /* 0x000fe40004000000 */
[----:B------:R-:W-:-:S03]  /*0900*/  LOP3.LUT R14, R15, R12, RZ, 0xc0, !PT ;  /* 0x0000000c0f0e7212 */ /* 0x000fc600078ec0ff */
[----:B------:R-:W-:Y:S01]  /*0910*/  IMAD.MOV R11, RZ, RZ, -R11 ;  /* 0x000000ffff0b7224 */ /* 0x000fe200078e0a0b */
[----:B------:R-:W-:-:S04]  /*0920*/  SHF.R.U32.HI R14, RZ, R7, R14 ;  /* 0x00000007ff0e7219 */ /* 0x000fc8000001160e */
[----:B------:R-:W-:Y:S02]  /*0930*/  LOP3.LUT P1, RZ, R11, R7, R12, 0xf8, !PT ;  /* 0x000000070bff7212 */ /* 0x000fe4000782f80c */
[C---:B------:R-:W-:Y:S02]  /*0940*/  LOP3.LUT P0, RZ, R14.reuse, 0x1, RZ, 0xc0, !PT ;  /* 0x000000010eff7812 */ /* 0x040fe4000780c0ff */
[----:B------:R-:W-:-:S04]  /*0950*/  LOP3.LUT P2, RZ, R14, 0x2, RZ, 0xc0, !PT ;  /* 0x000000020eff7812 */ /* 0x000fc8000784c0ff */
[----:B------:R-:W-:Y:S02]  /*0960*/  PLOP3.LUT P0, PT, P0, P1, P2, 0xe0, 0x0 ;  /* 0x000000000000781c */ /* 0x000fe40000703c20 */
[----:B------:R-:W-:Y:S02]  /*0970*/  LOP3.LUT P1, RZ, R0, 0x7fffff, RZ, 0xc0, !PT ;  /* 0x007fffff00ff7812 */ /* 0x000fe4000782c0ff */
[----:B------:R-:W-:-:S05]  /*0980*/  SEL R7, RZ, 0x1, !P0 ;  /* 0x00000001ff077807 */ /* 0x000fca0004000000 */
[----:B------:R-:W-:-:S05]  /*0990*/  IMAD.MOV R7, RZ, RZ, -R7 ;  /* 0x000000ffff077224 */ /* 0x000fca00078e0a07 */
[----:B------:R-:W-:Y:S01]  /*09a0*/  ISETP.GE.AND P0, PT, R7, RZ, PT ;  /* 0x000000ff0700720c */ /* 0x000fe20003f06270 */
[----:B------:R-:W-:-:S05]  /*09b0*/  VIADD R7, R2, 0xffffff04 ;  /* 0xffffff0402077836 */ /* 0x000fca0000000000 */
[----:B------:R-:W-:-:S07]  /*09c0*/  SHF.R.U32.HI R7, RZ, R7, R12 ;  /* 0x00000007ff077219 */ /* 0x000fce000001160c */
[----:B------:R-:W-:-:S05]  /*09d0*/  @!P0 IADD3 R7, PT, PT, R7, 0x1, RZ ;  /* 0x0000000107078810 */ /* 0x000fca0007ffe0ff */
[----:B------:R-:W-:-:S05]  /*09e0*/  @!P1 IMAD.SHL.U32 R7, R7, 0x2, RZ ;  /* 0x0000000207079824 */ /* 0x000fca00078e00ff */
[----:B------:R-:W-:Y:S01]  /*09f0*/  LOP3.LUT R7, R7, 0x80000000, R0, 0xf8, !PT ;  /* 0x8000000007077812 */ /* 0x000fe200078ef800 */
[----:B------:R-:W-:Y:S06]  /*0a00*/  BRA `(.L_x_72) ;  /* 0x0000000000047947 */ /* 0x000fec0003800000 */
.L_x_73:
[----:B------:R0:W1:Y:S02]  /*0a10*/  MUFU.RCP R7, R0 ;  /* 0x0000000000077308 */ /* 0x0000640000001000 */
.L_x_72:
[----:B------:R-:W-:Y:S05]  /*0a20*/  BSYNC.RECONVERGENT B2 ;  /* 0x0000000000027941 */ /* 0x000fea0003800200 */
.L_x_70:
[----:B------:R-:W-:-:S04]  /*0a30*/  IMAD.MOV.U32 R11, RZ, RZ, 0x0 ;  /* 0x00000000ff0b7424 */ /* 0x000fc800078e00ff */
[----:B01----:R-:W-:Y:S05]  /*0a40*/  RET.REL.NODEC R10 `(_Z20kernal_compute_raw_QPfiiS_S_i) ;  /* 0xfffffff40a6c7950 */ /* 0x003fea0003c3ffff */
.L_x_74:
        /* <DEDUP_REMOVED lines=11> */
.L_x_85:


//--------------------- .text._Z23kernal_compute_distancePfiiS_ --------------------------
	.section	.text._Z23kernal_compute_distancePfiiS_,"ax",@progbits
	.align	128
        .global         _Z23kernal_compute_distancePfiiS_
        .type           _Z23kernal_compute_distancePfiiS_,@function
        .size           _Z23kernal_compute_distancePfiiS_,(.L_x_92 - _Z23kernal_compute_distancePfiiS_)
        .other          _Z23kernal_compute_distancePfiiS_,@"STO_CUDA_ENTRY STV_DEFAULT"
_Z23kernal_compute_distancePfiiS_:
.text._Z23kernal_compute_distancePfiiS_:
[----:B------:R-:W-:Y:S08]  /*0000*/  LDC R1, c[0x0][0x37c] ;  /* 0x0000df00ff017b82 */ /* 0x000ff00000000800 */
[----:B------:R-:W0:Y:S01]  /*0010*/  LDC R8, c[0x0][0x38c] ;  /* 0x0000e300ff087b82 */ /* 0x000e220000000800 */
[----:B------:R-:W1:Y:S01]  /*0020*/  S2R R11, SR_TID.X ;  /* 0x00000000000b7919 */ /* 0x000e620000002100 */
[----:B------:R-:W1:Y:S01]  /*0030*/  LDCU UR4, c[0x0][0x360] ;  /* 0x00006c00ff0477ac */ /* 0x000e620008000800 */
[----:B------:R-:W-:Y:S01]  /*0040*/  MOV R18, RZ ;  /* 0x000000ff00127202 */ /* 0x000fe20000000f00 */
[----:B------:R-:W1:Y:S01]  /*0050*/  S2R R4, SR_CTAID.X ;  /* 0x0000000000047919 */ /* 0x000e620000002500 */
[----:B------:R-:W2:Y:S03]  /*0060*/  LDCU.64 UR6, c[0x0][0x358] ;  /* 0x00006b00ff0677ac */ /* 0x000ea60008000a00 */
[----:B------:R-:W3:Y:S01]  /*0070*/  LDC R9, c[0x0][0x388] ;  /* 0x0000e200ff097b82 */ /* 0x000ee20000000800 */
[----:B0-----:R-:W-:-:S04]  /*0080*/  IABS R5, R8 ;  /* 0x0000000800057213 */ /* 0x001fc80000000000 */
[----:B------:R-:W0:Y:S01]  /*0090*/  I2F.RP R0, R5 ;  /* 0x0000000500007306 */ /* 0x000e220000209400 */
[----:B-1----:R-:W-:-:S07]  /*00a0*/  IMAD R11, R4, UR4, R11 ;  /* 0x00000004040b7c24 */ /* 0x002fce000f8e020b */
[----:B0-----:R-:W0:Y:S02]  /*00b0*/  MUFU.RCP R0, R0 ;  /* 0x0000000000007308 */ /* 0x001e240000001000 */
[----:B0-----:R-:W-:Y:S02]  /*00c0*/  IADD3 R2, PT, PT, R0, 0xffffffe, RZ ;  /* 0x0ffffffe00027810 */ /* 0x001fe40007ffe0ff */
[----:B------:R-:W-:-:S04]  /*00d0*/  IABS R0, R11 ;  /* 0x0000000b00007213 */ /* 0x000fc80000000000 */
[----:B------:R0:W1:Y:S02]  /*00e0*/  F2I.FTZ.U32.TRUNC.NTZ R3, R2 ;  /* 0x0000000200037305 */ /* 0x000064000021f000 */
[----:B0-----:R-:W-:Y:S01]  /*00f0*/  HFMA2 R2, -RZ, RZ, 0, 0 ;  /* 0x00000000ff027431 */ /* 0x001fe200000001ff */
[----:B-1----:R-:W-:-:S05]  /*0100*/  IADD3 R6, PT, PT, RZ, -R3, RZ ;  /* 0x80000003ff067210 */ /* 0x002fca0007ffe0ff */
[----:B------:R-:W-:-:S04]  /*0110*/  IMAD R7, R6, R5, RZ ;  /* 0x0000000506077224 */ /* 0x000fc800078e02ff */
[----:B------:R-:W-:-:S06]  /*0120*/  IMAD.HI.U32 R3, R3, R7, R2 ;  /* 0x0000000703037227 */ /* 0x000fcc00078e0002 */
[----:B------:R-:W-:-:S05]  /*0130*/  IMAD.HI.U32 R10, R3, R0, RZ ;  /* 0x00000000030a7227 */ /* 0x000fca00078e00ff */
[----:B------:R-:W-:-:S05]  /*0140*/  IADD3 R2, PT, PT, -R10, RZ, RZ ;  /* 0x000000ff0a027210 */ /* 0x000fca0007ffe1ff */
[----:B------:R-:W-:-:S05]  /*0150*/  IMAD R0, R5, R2, R0 ;  /* 0x0000000205007224 */ /* 0x000fca00078e0200 */
[----:B------:R-:W-:-:S13]  /*0160*/  ISETP.GT.U32.AND P2, PT, R5, R0, PT ;  /* 0x000000000500720c */ /* 0x000fda0003f44070 */
[-C--:B------:R-:W-:Y:S02]  /*0170*/  @!P2 IADD3 R0, PT, PT, R0, -R5.reuse, RZ ;  /* 0x800000050000a210 */ /* 0x080fe40007ffe0ff */
[----:B------:R-:W-:Y:S02]  /*0180*/  @!P2 IADD3 R10, PT, PT, R10, 0x1, RZ ;  /* 0x000000010a0aa810 */ /* 0x000fe40007ffe0ff */
[----:B------:R-:W-:Y:S02]  /*0190*/  ISETP.GE.U32.AND P0, PT, R0, R5, PT ;  /* 0x000000050000720c */ /* 0x000fe40003f06070 */
[----:B------:R-:W-:Y:S02]  /*01a0*/  LOP3.LUT R0, R11, R8, RZ, 0x3c, !PT ;  /* 0x000000080b007212 */ /* 0x000fe400078e3cff */
[----:B------:R-:W-:Y:S02]  /*01b0*/  ISETP.NE.AND P2, PT, R8, RZ, PT ;  /* 0x000000ff0800720c */ /* 0x000fe40003f45270 */
[----:B------:R-:W-:-:S07]  /*01c0*/  ISETP.GE.AND P1, PT, R0, RZ, PT ;  /* 0x000000ff0000720c */ /* 0x000fce0003f26270 */
[----:B------:R-:W-:Y:S02]  /*01d0*/  @P0 IADD3 R10, PT, PT, R10, 0x1, RZ ;  /* 0x000000010a0a0810 */ /* 0x000fe40007ffe0ff */
[----:B---3--:R-:W-:-:S04]  /*01e0*/  ISETP.GE.AND P0, PT, R9, 0x1, PT ;  /* 0x000000010900780c */ /* 0x008fc80003f06270 */
[----:B------:R-:W-:Y:S02]  /*01f0*/  @!P1 IADD3 R10, PT, PT, -R10, RZ, RZ ;  /* 0x000000ff0a0a9210 */ /* 0x000fe40007ffe1ff */
[----:B------:R-:W-:-:S04]  /*0200*/  @!P2 LOP3.LUT R10, RZ, R8, RZ, 0x33, !PT ;  /* 0x00000008ff0aa212 */ /* 0x000fc800078e33ff */
[----:B------:R-:W-:-:S05]  /*0210*/  IADD3 R0, PT, PT, -R10, RZ, RZ ;  /* 0x000000ff0a007210 */ /* 0x000fca0007ffe1ff */
[----:B------:R-:W-:Y:S01]  /*0220*/  IMAD R11, R8, R0, R11 ;  /* 0x00000000080b7224 */ /* 0x000fe200078e020b */
[----:B--2---:R-:W-:Y:S06]  /*0230*/  @!P0 BRA `(.L_x_75) ;  /* 0x0000000400bc8947 */ /* 0x004fec0003800000 */
[C---:B------:R-:W-:Y:S01]  /*0240*/  ISETP.GE.U32.AND P0, PT, R9.reuse, 0x8, PT ;  /* 0x000000080900780c */ /* 0x040fe20003f06070 */
[-C--:B------:R-:W-:Y:S01]  /*0250*/  IMAD R12, R10, R9.reuse, RZ ;  /* 0x000000090a0c7224 */ /* 0x080fe200078e02ff */
[----:B------:R-:W-:Y:S01]  /*0260*/  LOP3.LUT R26, R9, 0x7, RZ, 0xc0, !PT ;  /* 0x00000007091a7812 */ /* 0x000fe200078ec0ff */
[----:B------:R-:W-:Y:S01]  /*0270*/  IMAD R14, R11, R9, RZ ;  /* 0x000000090b0e7224 */ /* 0x000fe200078e02ff */
[----:B------:R-:W-:Y:S02]  /*0280*/  MOV R18, RZ ;  /* 0x000000ff00127202 */ /* 0x000fe40000000f00 */
[----:B------:R-:W-:Y:S02]  /*0290*/  ISETP.NE.AND P1, PT, R26, RZ, PT ;  /* 0x000000ff1a00720c */ /* 0x000fe40003f25270 */
[----:B------:R-:W-:-:S05]  /*02a0*/  MOV R15, RZ ;  /* 0x000000ff000f7202 */ /* 0x000fca0000000f00 */
[----:B------:R-:W-:Y:S06]  /*02b0*/  @!P0 BRA `(.L_x_76) ;  /* 0x0000000000c48947 */ /* 0x000fec0003800000 */
[----:B------:R-:W0:Y:S01]  /*02c0*/  LDCU.64 UR4, c[0x0][0x380] ;  /* 0x00007000ff0477ac */ /* 0x000e220008000a00 */
[----:B------:R-:W-:Y:S01]  /*02d0*/  LOP3.LUT R15, R9, 0x7ffffff8, RZ, 0xc0, !PT ;  /* 0x7ffffff8090f7812 */ /* 0x000fe200078ec0ff */
[----:B------:R-:W-:Y:S01]  /*02e0*/  HFMA2 R18, -RZ, RZ, 0, 0 ;  /* 0x00000000ff127431 */ /* 0x000fe200000001ff */
[----:B------:R-:W-:Y:S02]  /*02f0*/  MOV R13, R14 ;  /* 0x0000000e000d7202 */ /* 0x000fe40000000f00 */
[----:B------:R-:W-:Y:S02]  /*0300*/  MOV R17, R12 ;  /* 0x0000000c00117202 */ /* 0x000fe40000000f00 */
[----:B------:R-:W-:Y:S01]  /*0310*/  IADD3 R0, PT, PT, -R15, RZ, RZ ;  /* 0x000000ff0f007210 */ /* 0x000fe20007ffe1ff */
[----:B0-----:R-:W-:-:S04]  /*0320*/  UIADD3 UR4, UP0, UPT, UR4, 0x10, URZ ;  /* 0x0000001004047890 */ /* 0x001fc8000ff1e0ff */
[----:B------:R-:W-:Y:S02]  /*0330*/  UIADD3.X UR5, UPT, UPT, URZ, UR5, URZ, UP0, !UPT ;  /* 0x00000005ff057290 */ /* 0x000fe400087fe4ff */
[----:B------:R-:W-:-:S04]  /*0340*/  MOV R2, UR4 ;  /* 0x0000000400027c02 */ /* 0x000fc80008000f00 */
[----:B------:R-:W-:-:S07]  /*0350*/  MOV R3, UR5 ;  /* 0x0000000500037c02 */ /* 0x000fce0008000f00 */
.L_x_77:
[----:B------:R-:W-:-:S04]  /*0360*/  IMAD.WIDE R6, R17, 0x4, R2 ;  /* 0x0000000411067825 */ /* 0x000fc800078e0202 */
[----:B------:R-:W-:Y:S01]  /*0370*/  IMAD.WIDE R4, R13, 0x4, R2 ;  /* 0x000000040d047825 */ /* 0x000fe200078e0202 */
[----:B------:R-:W2:Y:S04]  /*0380*/  LDG.E R16, desc[UR6][R6.64+-0x10] ;  /* 0xfffff00606107981 */ /* 0x000ea8000c1e1900 */
[----:B------:R-:W2:Y:S04]  /*0390*/  LDG.E R19, desc[UR6][R4.64+-0x10] ;  /* 0xfffff00604137981 */ /* 0x000ea8000c1e1900 */
[----:B------:R-:W3:Y:S04]  /*03a0*/  LDG.E R24, desc[UR6][R6.64+-0xc] ;  /* 0xfffff40606187981 */ /* 0x000ee8000c1e1900 */
[----:B------:R-:W3:Y:S04]  /*03b0*/  LDG.E R25, desc[UR6][R4.64+-0xc] ;  /* 0xfffff40604197981 */ /* 0x000ee8000c1e1900 */
[----:B------:R-:W4:Y:S04]  /*03c0*/  LDG.E R20, desc[UR6][R6.64+-0x8] ;  /* 0xfffff80606147981 */ /* 0x000f28000c1e1900 */
[----:B------:R-:W4:Y:S04]  /*03d0*/  LDG.E R23, desc[UR6][R4.64+-0x8] ;  /* 0xfffff80604177981 */ /* 0x000f28000c1e1900 */
[----:B------:R-:W5:Y:S01]  /*03e0*/  LDG.E R27, desc[UR6][R4.64+0xc] ;  /* 0x00000c06041b7981 */ /* 0x000f62000c1e1900 */
[----:B--2---:R-:W-:-:S03]  /*03f0*/  FADD R21, R16, -R19 ;  /* 0x8000001310157221 */ /* 0x004fc60000000000 */
[----:B------:R-:W2:Y:S01]  /*0400*/  LDG.E R16, desc[UR6][R6.64+-0x4] ;  /* 0xfffffc0606107981 */ /* 0x000ea2000c1e1900 */
[----:B------:R-:W-:-:S03]  /*0410*/  FFMA R22, R21, R21, R18 ;  /* 0x0000001515167223 */ /* 0x000fc60000000012 */
[----:B------:R-:W2:Y:S01]  /*0420*/  LDG.E R19, desc[UR6][R4.64+-0x4] ;  /* 0xfffffc0604137981 */ /* 0x000ea2000c1e1900 */
[----:B---3--:R-:W-:-:S03]  /*0430*/  FADD R25, R24, -R25 ;  /* 0x8000001918197221 */ /* 0x008fc60000000000 */
[----:B------:R-:W3:Y:S01]  /*0440*/  LDG.E R18, desc[UR6][R6.64] ;  /* 0x0000000606127981 */ /* 0x000ee2000c1e1900 */
[----:B------:R-:W-:-:S03]  /*0450*/  FFMA R25, R25, R25, R22 ;  /* 0x0000001919197223 */ /* 0x000fc60000000016 */
[----:B------:R-:W3:Y:S01]  /*0460*/  LDG.E R21, desc[UR6][R4.64] ;  /* 0x0000000604157981 */ /* 0x000ee2000c1e1900 */
[----:B----4-:R-:W-:-:S03]  /*0470*/  FADD R28, R20, -R23 ;  /* 0x80000017141c7221 */ /* 0x010fc60000000000 */
[----:B------:R-:W4:Y:S04]  /*0480*/  LDG.E R23, desc[UR6][R6.64+0x4] ;  /* 0x0000040606177981 */ /* 0x000f28000c1e1900 */
[----:B------:R-:W4:Y:S01]  /*0490*/  LDG.E R22, desc[UR6][R4.64+0x4] ;  /* 0x0000040604167981 */ /* 0x000f22000c1e1900 */
[----:B------:R-:W-:-:S03]  /*04a0*/  FFMA R28, R28, R28, R25 ;  /* 0x0000001c1c1c7223 */ /* 0x000fc60000000019 */
[----:B------:R-:W5:Y:S04]  /*04b0*/  LDG.E R20, desc[UR6][R6.64+0x8] ;  /* 0x0000080606147981 */ /* 0x000f68000c1e1900 */
[----:B------:R-:W5:Y:S04]  /*04c0*/  LDG.E R25, desc[UR6][R4.64+0x8] ;  /* 0x0000080604197981 */ /* 0x000f68000c1e1900 */
[----:B------:R-:W5:Y:S01]  /*04d0*/  LDG.E R24, desc[UR6][R6.64+0xc] ;  /* 0x00000c0606187981 */ /* 0x000f62000c1e1900 */
[----:B------:R-:W-:-:S04]  /*04e0*/  IADD3 R0, PT, PT, R0, 0x8, RZ ;  /* 0x0000000800007810 */ /* 0x000fc80007ffe0ff */
[----:B------:R-:W-:Y:S02]  /*04f0*/  ISETP.NE.AND P0, PT, R0, RZ, PT ;  /* 0x000000ff0000720c */ /* 0x000fe40003f05270 */
[----:B------:R-:W-:Y:S02]  /*0500*/  IADD3 R17, PT, PT, R17, 0x8, RZ ;  /* 0x0000000811117810 */ /* 0x000fe40007ffe0ff */
[----:B------:R-:W-:Y:S01]  /*0510*/  IADD3 R13, PT, PT, R13, 0x8, RZ ;  /* 0x000000080d0d7810 */ /* 0x000fe20007ffe0ff */
[----:B--2---:R-:W-:-:S04]  /*0520*/  FADD R19, R16, -R19 ;  /* 0x8000001310137221 */ /* 0x004fc80000000000 */
[----:B------:R-:W-:Y:S01]  /*0530*/  FFMA R28, R19, R19, R28 ;  /* 0x00000013131c7223 */ /* 0x000fe2000000001c */
[----:B---3--:R-:W-:-:S04]  /*0540*/  FADD R21, R18, -R21 ;  /* 0x8000001512157221 */ /* 0x008fc80000000000 */
[----:B------:R-:W-:Y:S01]  /*0550*/  FFMA R28, R21, R21, R28 ;  /* 0x00000015151c7223 */ /* 0x000fe2000000001c */
[----:B----4-:R-:W-:-:S04]  /*0560*/  FADD R23, R23, -R22 ;  /* 0x8000001617177221 */ /* 0x010fc80000000000 */
[----:B------:R-:W-:Y:S01]  /*0570*/  FFMA R28, R23, R23, R28 ;  /* 0x00000017171c7223 */ /* 0x000fe2000000001c */
[----:B-----5:R-:W-:Y:S01]  /*0580*/  FADD R25, R20, -R25 ;  /* 0x8000001914197221 */ /* 0x020fe20000000000 */
[----:B------:R-:W-:-:S03]  /*0590*/  FADD R27, R24, -R27 ;  /* 0x8000001b181b7221 */ /* 0x000fc60000000000 */
[----:B------:R-:W-:-:S04]  /*05a0*/  FFMA R28, R25, R25, R28 ;  /* 0x00000019191c7223 */ /* 0x000fc8000000001c */
[----:B------:R-:W-:Y:S01]  /*05b0*/  FFMA R18, R27, R27, R28 ;  /* 0x0000001b1b127223 */ /* 0x000fe2000000001c */
[----:B------:R-:W-:Y:S06]  /*05c0*/  @P0 BRA `(.L_x_77) ;  /* 0xfffffffc00640947 */ /* 0x000fec000383ffff */
.L_x_76:
[----:B------:R-:W-:Y:S05]  /*05d0*/  @!P1 BRA `(.L_x_75) ;  /* 0x0000000000d49947 */ /* 0x000fea0003800000 */
[----:B------:R-:W-:Y:S02]  /*05e0*/  ISETP.GE.U32.AND P0, PT, R26, 0x4, PT ;  /* 0x000000041a00780c */ /* 0x000fe40003f06070 */
[----:B------:R-:W-:-:S04]  /*05f0*/  LOP3.LUT R19, R9, 0x3, RZ, 0xc0, !PT ;  /* 0x0000000309137812 */ /* 0x000fc800078ec0ff */
[----:B------:R-:W-:-:S07]  /*0600*/  ISETP.NE.AND P1, PT, R19, RZ, PT ;  /* 0x000000ff1300720c */ /* 0x000fce0003f25270 */
[----:B------:R-:W-:Y:S06]  /*0610*/  @!P0 BRA `(.L_x_78) ;  /* 0x0000000000588947 */ /* 0x000fec0003800000 */
[----:B------:R-:W0:Y:S01]  /*0620*/  LDC.64 R4, c[0x0][0x380] ;  /* 0x0000e000ff047b82 */ /* 0x000e220000000a00 */
[-C--:B------:R-:W-:Y:S02]  /*0630*/  IADD3 R3, PT, PT, R12, R15.reuse, RZ ;  /* 0x0000000f0c037210 */ /* 0x080fe40007ffe0ff */
[----:B------:R-:W-:-:S03]  /*0640*/  IADD3 R7, PT, PT, R14, R15, RZ ;  /* 0x0000000f0e077210 */ /* 0x000fc60007ffe0ff */
[----:B0-----:R-:W-:-:S04]  /*0650*/  IMAD.WIDE R2, R3, 0x4, R4 ;  /* 0x0000000403027825 */ /* 0x001fc800078e0204 */
[----:B------:R-:W-:Y:S01]  /*0660*/  IMAD.WIDE R4, R7, 0x4, R4 ;  /* 0x0000000407047825 */ /* 0x000fe200078e0204 */
[----:B------:R-:W2:Y:S04]  /*0670*/  LDG.E R0, desc[UR6][R2.64] ;  /* 0x0000000602007981 */ /* 0x000ea8000c1e1900 */
[----:B------:R-:W2:Y:S04]  /*0680*/  LDG.E R7, desc[UR6][R4.64] ;  /* 0x0000000604077981 */ /* 0x000ea8000c1e1900 */
[----:B------:R-:W3:Y:S04]  /*0690*/  LDG.E R6, desc[UR6][R2.64+0x4] ;  /* 0x0000040602067981 */ /* 0x000ee8000c1e1900 */
[----:B------:R-:W3:Y:S04]  /*06a0*/  LDG.E R13, desc[UR6][R4.64+0x4] ;  /* 0x00000406040d7981 */ /* 0x000ee8000c1e1900 */
[----:B------:R-:W4:Y:S04]  /*06b0*/  LDG.E R16, desc[UR6][R2.64+0x8] ;  /* 0x0000080602107981 */ /* 0x000f28000c1e1900 */
[----:B------:R-:W4:Y:S04]  /*06c0*/  LDG.E R17, desc[UR6][R4.64+0x8] ;  /* 0x0000080604117981 */ /* 0x000f28000c1e1900 */
[----:B------:R-:W5:Y:S04]  /*06d0*/  LDG.E R20, desc[UR6][R2.64+0xc] ;  /* 0x00000c0602147981 */ /* 0x000f68000c1e1900 */
[----:B------:R-:W5:Y:S01]  /*06e0*/  LDG.E R21, desc[UR6][R4.64+0xc] ;  /* 0x00000c0604157981 */ /* 0x000f62000c1e1900 */
[----:B------:R-:W-:Y:S01]  /*06f0*/  IADD3 R15, PT, PT, R15, 0x4, RZ ;  /* 0x000000040f0f7810 */ /* 0x000fe20007ffe0ff */
[----:B--2---:R-:W-:-:S04]  /*0700*/  FADD R7, R0, -R7 ;  /* 0x8000000700077221 */ /* 0x004fc80000000000 */
[----:B------:R-:W-:Y:S01]  /*0710*/  FFMA R7, R7, R7, R18 ;  /* 0x0000000707077223 */ /* 0x000fe20000000012 */
[----:B---3--:R-:W-:-:S04]  /*0720*/  FADD R6, R6, -R13 ;  /* 0x8000000d06067221 */ /* 0x008fc80000000000 */
[----:B------:R-:W-:Y:S01]  /*0730*/  FFMA R7, R6, R6, R7 ;  /* 0x0000000606077223 */ /* 0x000fe20000000007 */
[----:B----4-:R-:W-:-:S04]  /*0740*/  FADD R16, R16, -R17 ;  /* 0x8000001110107221 */ /* 0x010fc80000000000 */
[----:B------:R-:W-:Y:S01]  /*0750*/  FFMA R7, R16, R16, R7 ;  /* 0x0000001010077223 */ /* 0x000fe20000000007 */
[----:B-----5:R-:W-:-:S04]  /*0760*/  FADD R20, R20, -R21 ;  /* 0x8000001514147221 */ /* 0x020fc80000000000 */
[----:B------:R-:W-:-:S07]  /*0770*/  FFMA R18, R20, R20, R7 ;  /* 0x0000001414127223 */ /* 0x000fce0000000007 */
.L_x_78:
[----:B------:R-:W-:Y:S05]  /*0780*/  @!P1 BRA `(.L_x_75) ;  /* 0x0000000000689947 */ /* 0x000fea0003800000 */
[----:B------:R-:W-:Y:S02]  /*0790*/  ISETP.NE.AND P0, PT, R19, 0x1, PT ;  /* 0x000000011300780c */ /* 0x000fe40003f05270 */
[----:B------:R-:W-:-:S04]  /*07a0*/  LOP3.LUT R9, R9, 0x1, RZ, 0xc0, !PT ;  /* 0x0000000109097812 */ /* 0x000fc800078ec0ff */
[----:B------:R-:W-:-:S07]  /*07b0*/  ISETP.NE.U32.AND P1, PT, R9, 0x1, PT ;  /* 0x000000010900780c */ /* 0x000fce0003f25070 */
[----:B------:R-:W0:Y:S01]  /*07c0*/  @P0 LDC.64 R6, c[0x0][0x380] ;  /* 0x0000e000ff060b82 */ /* 0x000e220000000a00 */
[-C--:B------:R-:W-:Y:S02]  /*07d0*/  @P0 IADD3 R5, PT, PT, R12, R15.reuse, RZ ;  /* 0x0000000f0c050210 */ /* 0x080fe40007ffe0ff */
[----:B------:R-:W-:Y:S02]  /*07e0*/  @P0 IADD3 R9, PT, PT, R14, R15, RZ ;  /* 0x0000000f0e090210 */ /* 0x000fe40007ffe0ff */
[----:B------:R-:W-:-:S03]  /*07f0*/  @P0 IADD3 R15, PT, PT, R15, 0x2, RZ ;  /* 0x000000020f0f0810 */ /* 0x000fc60007ffe0ff */
[----:B------:R-:W1:Y:S01]  /*0800*/  @!P1 LDC.64 R2, c[0x0][0x380] ;  /* 0x0000e000ff029b82 */ /* 0x000e620000000a00 */
[-C--:B------:R-:W-:Y:S02]  /*0810*/  @!P1 IADD3 R13, PT, PT, R12, R15.reuse, RZ ;  /* 0x0000000f0c0d9210 */ /* 0x080fe40007ffe0ff */
[----:B------:R-:W-:Y:S01]  /*0820*/  @!P1 IADD3 R15, PT, PT, R14, R15, RZ ;  /* 0x0000000f0e0f9210 */ /* 0x000fe20007ffe0ff */
[----:B0-----:R-:W-:-:S04]  /*0830*/  @P0 IMAD.WIDE R4, R5, 0x4, R6 ;  /* 0x0000000405040825 */ /* 0x001fc800078e0206 */
[----:B------:R-:W-:Y:S01]  /*0840*/  @P0 IMAD.WIDE R6, R9, 0x4, R6 ;  /* 0x0000000409060825 */ /* 0x000fe200078e0206 */
[----:B------:R-:W2:Y:S04]  /*0850*/  @P0 LDG.E R0, desc[UR6][R4.64] ;  /* 0x0000000604000981 */ /* 0x000ea8000c1e1900 */
[----:B------:R-:W2:Y:S01]  /*0860*/  @P0 LDG.E R9, desc[UR6][R6.64] ;  /* 0x0000000606090981 */ /* 0x000ea2000c1e1900 */
[----:B-1----:R-:W-:-:S03]  /*0870*/  @!P1 IMAD.WIDE R12, R13, 0x4, R2 ;  /* 0x000000040d0c9825 */ /* 0x002fc600078e0202 */
[----:B------:R-:W3:Y:S01]  /*0880*/  @P0 LDG.E R14, desc[UR6][R4.64+0x4] ;  /* 0x00000406040e0981 */ /* 0x000ee2000c1e1900 */
[----:B------:R-:W-:-:S03]  /*0890*/  @!P1 IMAD.WIDE R2, R15, 0x4, R2 ;  /* 0x000000040f029825 */ /* 0x000fc600078e0202 */
[----:B------:R-:W3:Y:S04]  /*08a0*/  @P0 LDG.E R17, desc[UR6][R6.64+0x4] ;  /* 0x0000040606110981 */ /* 0x000ee8000c1e1900 */
[----:B------:R-:W4:Y:S04]  /*08b0*/  @!P1 LDG.E R12, desc[UR6][R12.64] ;  /* 0x000000060c0c9981 */ /* 0x000f28000c1e1900 */
[----:B------:R-:W4:Y:S01]  /*08c0*/  @!P1 LDG.E R3, desc[UR6][R2.64] ;  /* 0x0000000602039981 */ /* 0x000f22000c1e1900 */
[----:B--2---:R-:W-:-:S04]  /*08d0*/  @P0 FADD R9, R0, -R9 ;  /* 0x8000000900090221 */ /* 0x004fc80000000000 */
[----:B------:R-:W-:Y:S01]  /*08e0*/  @P0 FFMA R9, R9, R9, R18 ;  /* 0x0000000909090223 */ /* 0x000fe20000000012 */
[----:B---3--:R-:W-:-:S04]  /*08f0*/  @P0 FADD R14, R14, -R17 ;  /* 0x800000110e0e0221 */ /* 0x008fc80000000000 */
[----:B------:R-:W-:Y:S01]  /*0900*/  @P0 FFMA R18, R14, R14, R9 ;  /* 0x0000000e0e120223 */ /* 0x000fe20000000009 */
[----:B----4-:R-:W-:-:S04]  /*0910*/  @!P1 FADD R9, R12, -R3 ;  /* 0x800000030c099221 */ /* 0x010fc80000000000 */
[----:B------:R-:W-:-:S07]  /*0920*/  @!P1 FFMA R18, R9, R9, R18 ;  /* 0x0000000909129223 */ /* 0x000fce0000000012 */
.L_x_75:
[----:B------:R-:W0:Y:S01]  /*0930*/  LDC.64 R2, c[0x0][0x390] ;  /* 0x0000e400ff027b82 */ /* 0x000e220000000a00 */
[----:B------:R-:W-:-:S04]  /*0940*/  IMAD R11, R10, R8, R11 ;  /* 0x000000080a0b7224 */ /* 0x000fc800078e020b */
[----:B0-----:R-:W-:-:S05]  /*0950*/  IMAD.WIDE R2, R11, 0x4, R2 ;  /* 0x000000040b027825 */ /* 0x001fca00078e0202 */
[----:B------:R-:W-:Y:S01]  /*0960*/  STG.E desc[UR6][R2.64], R18 ;  /* 0x0000001202007986 */ /* 0x000fe2000c101906 */
[----:B------:R-:W-:Y:S05]  /*0970*/  EXIT ;  /* 0x000000000000794d */ /* 0x000fea0003800000 */
.L_x_79:
        /* <DEDUP_REMOVED lines=16> */
.L_x_92:


//--------------------- .nv.shared._Z19kernal_compute_lossPfS_iS_ --------------------------
	.section	.nv.shared._Z19kernal_compute_lossPfS_iS_,"aw",@nobits
	.sectionflags	@""
	.align	16
	.zero		1024


//--------------------- .nv.shared.reserved.0     --------------------------
	.section	.nv.shared.reserved.0,"aw",@nobits
	.weak		__nv_reservedSMEM_offset_0_alias
	.size		__nv_reservedSMEM_offset_0_alias, 0, 64
	.other		__nv_reservedSMEM_offset_0_alias,@"STO_CUDA_RESERVED_SHARED STV_DEFAULT"
__nv_reservedSMEM_offset_0_alias:
	.zero		0
	.zero		64


//--------------------- .nv.global                --------------------------
	.section	.nv.global,"aw",@nobits
	.align	8
.nv.global:
	.type		sum_all,@object
	.size		sum_all,(.L_0 - sum_all)
sum_all:
	.zero		8
.L_0:


//--------------------- .nv.shared._Z13kernal_updatePfS_S_S_iifff --------------------------
	.section	.nv.shared._Z13kernal_updatePfS_S_S_iifff,"aw",@nobits
	.sectionflags	@""
	.align	16
	.zero		1024


//--------------------- .nv.shared._Z22kernal_computegradientPfS_S_S_iS_iii --------------------------
	.section	.nv.shared._Z22kernal_computegradientPfS_S_S_iS_iii,"aw",@nobits
	.sectionflags	@""
	.align	16
	.zero		1024


//--------------------- .nv.shared._Z16kernal_normalizePfii --------------------------
	.section	.nv.shared._Z16kernal_normalizePfii,"aw",@nobits
	.sectionflags	@""
	.align	16
	.zero		1024


//--------------------- .nv.shared._Z18kernal_sum_clusterPfi --------------------------
	.section	.nv.shared._Z18kernal_sum_clusterPfi,"aw",@nobits
	.sectionflags	@""
	.align	16
	.zero		1024


//--------------------- .nv.shared._Z20kernal_compute_raw_QPfiiS_S_i --------------------------
	.section	.nv.shared._Z20kernal_compute_raw_QPfiiS_S_i,"aw",@nobits
	.sectionflags	@""
	.align	16
	.zero		1024


//--------------------- .nv.shared._Z23kernal_compute_distancePfiiS_ --------------------------
	.section	.nv.shared._Z23kernal_compute_distancePfiiS_,"aw",@nobits
	.sectionflags	@""
	.align	16
	.zero		1024


//--------------------- .nv.constant0._Z19kernal_compute_lossPfS_iS_ --------------------------
	.section	.nv.constant0._Z19kernal_compute_lossPfS_iS_,"a",@progbits
	.sectionflags	@""
	.align	4
.nv.constant0._Z19kernal_compute_lossPfS_iS_:
	.zero		928


//--------------------- .nv.constant0._Z13kernal_updatePfS_S_S_iifff --------------------------
	.section	.nv.constant0._Z13kernal_updatePfS_S_S_iifff,"a",@progbits
	.sectionflags	@""
	.align	4
.nv.constant0._Z13kernal_updatePfS_S_S_iifff:
	.zero		948


//--------------------- .nv.constant0._Z22kernal_computegradientPfS_S_S_iS_iii --------------------------
	.section	.nv.constant0._Z22kernal_computegradientPfS_S_S_iS_iii,"a",@progbits
	.sectionflags	@""
	.align	4
.nv.constant0._Z22kernal_computegradientPfS_S_S_iS_iii:
	.zero		956


//--------------------- .nv.constant0._Z16kernal_normalizePfii --------------------------
	.section	.nv.constant0._Z16kernal_normalizePfii,"a",@progbits
	.sectionflags	@""
	.align	4
.nv.constant0._Z16kernal_normalizePfii:
	.zero		912


//--------------------- .nv.constant0._Z18kernal_sum_clusterPfi --------------------------
	.section	.nv.constant0._Z18kernal_sum_clusterPfi,"a",@progbits
	.sectionflags	@""
	.align	4
.nv.constant0._Z18kernal_sum_clusterPfi:
	.zero		908


//--------------------- .nv.constant0._Z20kernal_compute_raw_QPfiiS_S_i --------------------------
	.section	.nv.constant0._Z20kernal_compute_raw_QPfiiS_S_i,"a",@progbits
	.sectionflags	@""
	.align	4
.nv.constant0._Z20kernal_compute_raw_QPfiiS_S_i:
	.zero		932


//--------------------- .nv.constant0._Z23kernal_compute_distancePfiiS_ --------------------------
	.section	.nv.constant0._Z23kernal_compute_distancePfiiS_,"a",@progbits
	.sectionflags	@""
	.align	4
.nv.constant0._Z23kernal_compute_distancePfiiS_:
	.zero		920


//--------------------- SYMBOLS --------------------------

	.type		.nv.reservedSmem.offset0,@object
	.size		.nv.reservedSmem.offset0,0x4
	.type		.nv.reservedSmem.cap,@object
	.size		.nv.reservedSmem.cap,0x4
